	.target	sm_100a

	.elftype	@"ET_EXEC"


//--------------------- .note.nv.tkinfo           --------------------------
	.section	.note.nv.tkinfo,"",@"SHT_NOTE"
	.sectionflags	@"SHF_NOTE_NV_TKINFO"
	.tkinfo
        /*0018*/ 	.word	0x00000002
        /*0030*/ 	.string	""
        /*0030*/ 	.string	"ptxas"
        /*0030*/ 	.string	"Cuda compilation tools, release 13.0, V13.0.88"
        /*0030*/ 	.string	"Build cuda_13.0.r13.0/compiler.36424714_0"
        /*0030*/ 	.string	"-arch sm_100a -m 64 "



//--------------------- .note.nv.cuinfo           --------------------------
	.section	.note.nv.cuinfo,"",@"SHT_NOTE"
	.sectionflags	@"SHF_NOTE_NV_CUINFO"
        /*0018*/ 	.short	0x0002
        /*001a*/ 	.short	0x0064
        /*001c*/ 	.short	0x0082
	.zero		2


//--------------------- .nv.info                  --------------------------
	.section	.nv.info,"",@"SHT_CUDA_INFO"
	.align	4


	//----- nvinfo : EIATTR_REGCOUNT
	.align		4
        /*0000*/ 	.byte	0x04, 0x2f
        /*0002*/ 	.short	(.L_19 - .L_18)
	.align		4
.L_18:
        /*0004*/ 	.word	index@(_ZN7cutlass13device_kernelINS_4gemm6kernel13GemmUniversalIN4cute5tupleIJiiiiEEENS1_10collective13CollectiveMmaINS1_35MainloopSm100TmaUmmaWarpSpecializedILi12ELi2ELi4ENS5_IJNS4_1CILi1EEESB_SB_EEEEENS5_IJNSA_ILi128EEESE_NSA_ILi64EEEEEENS_12float_e4m3_tENS5_IJSB_llEEENS_12float_e5m2_tESI_NS4_8TiledMMAINS4_8MMA_AtomIJNS4_10MMA_TraitsINS4_19SM100_MMA_F8F6F4_SSEJSH_SJ_fSE_SE_NS4_17integral_constantINS4_4UMMA5MajorELSQ_1EEESR_NSO_INSP_7ScaleInELSS_0EEEST_EEEEEENS4_6LayoutISC_NS5_IJNSA_ILi0EEESX_SX_EEEEENS5_IJNS4_10UnderscoreES10_S10_EEEEENS4_13SM90_TMA_LOADENS4_14ComposedLayoutINS4_7SwizzleILi3ELi4ELi3EEENS4_18smem_ptr_flag_bitsILi8EEENSW_INS5_IJSE_NSA_ILi8EEEEEENS5_IJSB_SE_EEEEEEEvNS4_8identityES13_S1D_vS1E_EENS_8epilogue10collective18CollectiveEpilogueINS1G_23Sm100TmaWarpSpecializedILi2ELi2ELi64ELb0ELb0EEEJSG_NS5_IJNSW_ISE_SB_EENSW_ISF_SB_EEEEESH_NS5_IJlSB_lEEESH_S1O_NS1G_6fusion15FusionCallbacksIS1K_NS1P_17LinearCombinationISH_fSH_fLNS_15FloatRoundStyleE2EEESG_S1N_JEEENS4_5SM1004TMEM4LOAD26SM100_TMEM_LOAD_32dp32b64xES13_NS14_INS15_ILi2ELi4ELi3EEES18_NSW_INS5_IJS19_SF_EEENS5_IJSF_SB_EEEEEEENS4_39AutoVectorizingCopyWithAssumedAlignmentILi128EEENS4_14SM90_TMA_STOREES23_S25_S25_EEEvvEEEEvNT_6ParamsE)
        /*0008*/ 	.word	0x000000e0


	//----- nvinfo : EIATTR_FRAME_SIZE
	.align		4
.L_19:
        /*000c*/ 	.byte	0x04, 0x11
        /*000e*/ 	.short	(.L_21 - .L_20)
	.align		4
.L_20:
        /*0010*/ 	.word	index@($__internal_2_$__cuda_sm10x_tcgen05_guardrail_trap_unallocated_columns_being_dealloced)
        /*0014*/ 	.word	0x00000000


	//----- nvinfo : EIATTR_FRAME_SIZE
	.align		4
.L_21:
        /*0018*/ 	.byte	0x04, 0x11
        /*001a*/ 	.short	(.L_23 - .L_22)
	.align		4
.L_22:
        /*001c*/ 	.word	index@($__internal_1_$__cuda_sm10x_tcgen05_guardrail_trap_phase_invalid_during_alloc)
        /*0020*/ 	.word	0x00000000


	//----- nvinfo : EIATTR_FRAME_SIZE
	.align		4
.L_23:
        /*0024*/ 	.byte	0x04, 0x11
        /*0026*/ 	.short	(.L_25 - .L_24)
	.align		4
.L_24:
        /*0028*/ 	.word	index@($__internal_0_$__cuda_sm10x_tcgen05_guardrail_trap_col_being_dealloced_not_returned_by_alloc)
        /*002c*/ 	.word	0x00000000


	//----- nvinfo : EIATTR_FRAME_SIZE
	.align		4
.L_25:
        /*0030*/ 	.byte	0x04, 0x11
        /*0032*/ 	.short	(.L_27 - .L_26)
	.align		4
.L_26:
        /*0034*/ 	.word	index@(_ZN7cutlass13device_kernelINS_4gemm6kernel13GemmUniversalIN4cute5tupleIJiiiiEEENS1_10collective13CollectiveMmaINS1_35MainloopSm100TmaUmmaWarpSpecializedILi12ELi2ELi4ENS5_IJNS4_1CILi1EEESB_SB_EEEEENS5_IJNSA_ILi128EEESE_NSA_ILi64EEEEEENS_12float_e4m3_tENS5_IJSB_llEEENS_12float_e5m2_tESI_NS4_8TiledMMAINS4_8MMA_AtomIJNS4_10MMA_TraitsINS4_19SM100_MMA_F8F6F4_SSEJSH_SJ_fSE_SE_NS4_17integral_constantINS4_4UMMA5MajorELSQ_1EEESR_NSO_INSP_7ScaleInELSS_0EEEST_EEEEEENS4_6LayoutISC_NS5_IJNSA_ILi0EEESX_SX_EEEEENS5_IJNS4_10UnderscoreES10_S10_EEEEENS4_13SM90_TMA_LOADENS4_14ComposedLayoutINS4_7SwizzleILi3ELi4ELi3EEENS4_18smem_ptr_flag_bitsILi8EEENSW_INS5_IJSE_NSA_ILi8EEEEEENS5_IJSB_SE_EEEEEEEvNS4_8identityES13_S1D_vS1E_EENS_8epilogue10collective18CollectiveEpilogueINS1G_23Sm100TmaWarpSpecializedILi2ELi2ELi64ELb0ELb0EEEJSG_NS5_IJNSW_ISE_SB_EENSW_ISF_SB_EEEEESH_NS5_IJlSB_lEEESH_S1O_NS1G_6fusion15FusionCallbacksIS1K_NS1P_17LinearCombinationISH_fSH_fLNS_15FloatRoundStyleE2EEESG_S1N_JEEENS4_5SM1004TMEM4LOAD26SM100_TMEM_LOAD_32dp32b64xES13_NS14_INS15_ILi2ELi4ELi3EEES18_NSW_INS5_IJS19_SF_EEENS5_IJSF_SB_EEEEEEENS4_39AutoVectorizingCopyWithAssumedAlignmentILi128EEENS4_14SM90_TMA_STOREES23_S25_S25_EEEvvEEEEvNT_6ParamsE)
        /*0038*/ 	.word	0x00000000


	//----- nvinfo : EIATTR_MIN_STACK_SIZE
	.align		4
.L_27:
        /*003c*/ 	.byte	0x04, 0x12
        /*003e*/ 	.short	(.L_29 - .L_28)
	.align		4
.L_28:
        /*0040*/ 	.word	index@(_ZN7cutlass13device_kernelINS_4gemm6kernel13GemmUniversalIN4cute5tupleIJiiiiEEENS1_10collective13CollectiveMmaINS1_35MainloopSm100TmaUmmaWarpSpecializedILi12ELi2ELi4ENS5_IJNS4_1CILi1EEESB_SB_EEEEENS5_IJNSA_ILi128EEESE_NSA_ILi64EEEEEENS_12float_e4m3_tENS5_IJSB_llEEENS_12float_e5m2_tESI_NS4_8TiledMMAINS4_8MMA_AtomIJNS4_10MMA_TraitsINS4_19SM100_MMA_F8F6F4_SSEJSH_SJ_fSE_SE_NS4_17integral_constantINS4_4UMMA5MajorELSQ_1EEESR_NSO_INSP_7ScaleInELSS_0EEEST_EEEEEENS4_6LayoutISC_NS5_IJNSA_ILi0EEESX_SX_EEEEENS5_IJNS4_10UnderscoreES10_S10_EEEEENS4_13SM90_TMA_LOADENS4_14ComposedLayoutINS4_7SwizzleILi3ELi4ELi3EEENS4_18smem_ptr_flag_bitsILi8EEENSW_INS5_IJSE_NSA_ILi8EEEEEENS5_IJSB_SE_EEEEEEEvNS4_8identityES13_S1D_vS1E_EENS_8epilogue10collective18CollectiveEpilogueINS1G_23Sm100TmaWarpSpecializedILi2ELi2ELi64ELb0ELb0EEEJSG_NS5_IJNSW_ISE_SB_EENSW_ISF_SB_EEEEESH_NS5_IJlSB_lEEESH_S1O_NS1G_6fusion15FusionCallbacksIS1K_NS1P_17LinearCombinationISH_fSH_fLNS_15FloatRoundStyleE2EEESG_S1N_JEEENS4_5SM1004TMEM4LOAD26SM100_TMEM_LOAD_32dp32b64xES13_NS14_INS15_ILi2ELi4ELi3EEES18_NSW_INS5_IJS19_SF_EEENS5_IJSF_SB_EEEEEEENS4_39AutoVectorizingCopyWithAssumedAlignmentILi128EEENS4_14SM90_TMA_STOREES23_S25_S25_EEEvvEEEEvNT_6ParamsE)
        /*0044*/ 	.word	0x00000000
.L_29:


//--------------------- .nv.compat                --------------------------
	.section	.nv.compat,"",@"SHT_CUDA_COMPAT_INFO"
	.align	4
        /*0000*/ 	.byte	0x02, 0x09, 0x01, 0x00, 0x02, 0x02, 0x02, 0x00, 0x02, 0x05, 0x05, 0x00, 0x03, 0x07, 0x01, 0x01
        /*0010*/ 	.byte	0x02, 0x03, 0x01, 0x00, 0x02, 0x06, 0x01, 0x00, 0x04, 0x0b, 0x08, 0x00, 0x09, 0x00, 0x00, 0x00
        /*0020*/ 	.byte	0x00, 0x00, 0x00, 0x00


//--------------------- .nv.info._ZN7cutlass13device_kernelINS_4gemm6kernel13GemmUniversalIN4cute5tupleIJiiiiEEENS1_10collective13CollectiveMmaINS1_35MainloopSm100TmaUmmaWarpSpecializedILi12ELi2ELi4ENS5_IJNS4_1CILi1EEESB_SB_EEEEENS5_IJNSA_ILi128EEESE_NSA_ILi64EEEEEENS_12float_e4m3_tENS5_IJSB_llEEENS_12float_e5m2_tESI_NS4_8TiledMMAINS4_8MMA_AtomIJNS4_10MMA_TraitsINS4_19SM100_MMA_F8F6F4_SSEJSH_SJ_fSE_SE_NS4_17integral_constantINS4_4UMMA5MajorELSQ_1EEESR_NSO_INSP_7ScaleInELSS_0EEEST_EEEEEENS4_6LayoutISC_NS5_IJNSA_ILi0EEESX_SX_EEEEENS5_IJNS4_10UnderscoreES10_S10_EEEEENS4_13SM90_TMA_LOADENS4_14ComposedLayoutINS4_7SwizzleILi3ELi4ELi3EEENS4_18smem_ptr_flag_bitsILi8EEENSW_INS5_IJSE_NSA_ILi8EEEEEENS5_IJSB_SE_EEEEEEEvNS4_8identityES13_S1D_vS1E_EENS_8epilogue10collective18CollectiveEpilogueINS1G_23Sm100TmaWarpSpecializedILi2ELi2ELi64ELb0ELb0EEEJSG_NS5_IJNSW_ISE_SB_EENSW_ISF_SB_EEEEESH_NS5_IJlSB_lEEESH_S1O_NS1G_6fusion15FusionCallbacksIS1K_NS1P_17LinearCombinationISH_fSH_fLNS_15FloatRoundStyleE2EEESG_S1N_JEEENS4_5SM1004TMEM4LOAD26SM100_TMEM_LOAD_32dp32b64xES13_NS14_INS15_ILi2ELi4ELi3EEES18_NSW_INS5_IJS19_SF_EEENS5_IJSF_SB_EEEEEEENS4_39AutoVectorizingCopyWithAssumedAlignmentILi128EEENS4_14SM90_TMA_STOREES23_S25_S25_EEEvvEEEEvNT_6ParamsE --------------------------
	.section	.nv.info._ZN7cutlass13device_kernelINS_4gemm6kernel13GemmUniversalIN4cute5tupleIJiiiiEEENS1_10collective13CollectiveMmaINS1_35MainloopSm100TmaUmmaWarpSpecializedILi12ELi2ELi4ENS5_IJNS4_1CILi1EEESB_SB_EEEEENS5_IJNSA_ILi128EEESE_NSA_ILi64EEEEEENS_12float_e4m3_tENS5_IJSB_llEEENS_12float_e5m2_tESI_NS4_8TiledMMAINS4_8MMA_AtomIJNS4_10MMA_TraitsINS4_19SM100_MMA_F8F6F4_SSEJSH_SJ_fSE_SE_NS4_17integral_constantINS4_4UMMA5MajorELSQ_1EEESR_NSO_INSP_7ScaleInELSS_0EEEST_EEEEEENS4_6LayoutISC_NS5_IJNSA_ILi0EEESX_SX_EEEEENS5_IJNS4_10UnderscoreES10_S10_EEEEENS4_13SM90_TMA_LOADENS4_14ComposedLayoutINS4_7SwizzleILi3ELi4ELi3EEENS4_18smem_ptr_flag_bitsILi8EEENSW_INS5_IJSE_NSA_ILi8EEEEEENS5_IJSB_SE_EEEEEEEvNS4_8identityES13_S1D_vS1E_EENS_8epilogue10collective18CollectiveEpilogueINS1G_23Sm100TmaWarpSpecializedILi2ELi2ELi64ELb0ELb0EEEJSG_NS5_IJNSW_ISE_SB_EENSW_ISF_SB_EEEEESH_NS5_IJlSB_lEEESH_S1O_NS1G_6fusion15FusionCallbacksIS1K_NS1P_17LinearCombinationISH_fSH_fLNS_15FloatRoundStyleE2EEESG_S1N_JEEENS4_5SM1004TMEM4LOAD26SM100_TMEM_LOAD_32dp32b64xES13_NS14_INS15_ILi2ELi4ELi3EEES18_NSW_INS5_IJS19_SF_EEENS5_IJSF_SB_EEEEEEENS4_39AutoVectorizingCopyWithAssumedAlignmentILi128EEENS4_14SM90_TMA_STOREES23_S25_S25_EEEvvEEEEvNT_6ParamsE,"",@"SHT_CUDA_INFO"
	.sectionflags	@""
	.align	4


	//----- nvinfo : EIATTR_CUDA_API_VERSION
	.align		4
        /*0000*/ 	.byte	0x04, 0x37
        /*0002*/ 	.short	(.L_31 - .L_30)
.L_30:
        /*0004*/ 	.word	0x00000082


	//----- nvinfo : EIATTR_KPARAM_INFO
	.align		4
.L_31:
        /*0008*/ 	.byte	0x04, 0x17
        /*000a*/ 	.short	(.L_33 - .L_32)
.L_32:
        /*000c*/ 	.word	0x00000000
        /*0010*/ 	.short	0x0000
        /*0012*/ 	.short	0x0000
        /*0014*/ 	.byte	0x00, 0xf0, 0x01, 0x20


	//----- nvinfo : EIATTR_AT_ENTRY_FRAGMENTS
	.align		4
.L_33:
        /*0018*/ 	.byte	0x04, 0x4f
        /*001a*/ 	.short	(.L_35 - .L_34)


	//   ....[0]....
.L_34:
        /*001c*/ 	.word	0x00000006


	//----- nvinfo : EIATTR_RESERVED_SMEM_USED
	.align		4
.L_35:
        /*0020*/ 	.byte	0x01, 0x41
	.zero		2


	//----- nvinfo : EIATTR_SPARSE_MMA_MASK
	.align		4
        /*0024*/ 	.byte	0x03, 0x50
        /*0026*/ 	.short	0x0000


	//----- nvinfo : EIATTR_TCGEN05_1CTA_USED
	.align		4
        /*0028*/ 	.byte	0x01, 0x51
	.zero		2


	//----- nvinfo : EIATTR_MAXREG_COUNT
	.align		4
        /*002c*/ 	.byte	0x03, 0x1b
        /*002e*/ 	.short	0x00ff


	//----- nvinfo : EIATTR_NUM_BARRIERS
	.align		4
        /*0030*/ 	.byte	0x02, 0x4c
        /*0032*/ 	.byte	0x07
	.zero		1


	//----- nvinfo : EIATTR_EXTERNS
	.align		4
        /*0034*/ 	.byte	0x04, 0x0f
        /*0036*/ 	.short	(.L_37 - .L_36)


	//   ....[0]....
	.align		4
.L_36:
        /*0038*/ 	.word	index@(__assertfail)


	//----- nvinfo : EIATTR_MERCURY_ISA_VERSION
	.align		4
.L_37:
        /*003c*/ 	.byte	0x03, 0x5f
        /*003e*/ 	.short	0x0101


	//----- nvinfo : EIATTR_INT_WARP_WIDE_INSTR_OFFSETS
	.align		4
        /*0040*/ 	.byte	0x04, 0x31
        /*0042*/ 	.short	(.L_39 - .L_38)


	//   ....[0]....
.L_38:
        /*0044*/ 	.word	0x00001eb0


	//   ....[1]....
        /*0048*/ 	.word	0x00003c80


	//   ....[2]....
        /*004c*/ 	.word	0x00003ca0


	//   ....[3]....
        /*0050*/ 	.word	0x00003cd0


	//   ....[4]....
        /*0054*/ 	.word	0x00004600


	//   ....[5]....
        /*0058*/ 	.word	0x00004670


	//   ....[6]....
        /*005c*/ 	.word	0x00004850


	//   ....[7]....
        /*0060*/ 	.word	0x000049b0


	//----- nvinfo : EIATTR_COOP_GROUP_MASK_REGIDS
	.align		4
.L_39:
        /*0064*/ 	.byte	0x04, 0x29
        /*0066*/ 	.short	(.L_41 - .L_40)


	//   ....[0]....
.L_40:
        /*0068*/ 	.word	0xffffffff


	//   ....[1]....
        /*006c*/ 	.word	0xffffffff


	//   ....[2]....
        /*0070*/ 	.word	0xffffffff


	//   ....[3]....
        /*0074*/ 	.word	0xffffffff


	//   ....[4]....
        /*0078*/ 	.word	0xffffffff


	//   ....[5]....
        /*007c*/ 	.word	0xffffffff


	//   ....[6]....
        /*0080*/ 	.word	0xffffffff


	//   ....[7]....
        /*0084*/ 	.word	0xffffffff


	//   ....[8]....
        /*0088*/ 	.word	0xffffffff


	//   ....[9]....
        /*008c*/ 	.word	0xffffffff


	//   ....[10]....
        /*0090*/ 	.word	0xffffffff


	//   ....[11]....
        /*0094*/ 	.word	0xffffffff


	//   ....[12]....
        /*0098*/ 	.word	0xffffffff


	//----- nvinfo : EIATTR_COOP_GROUP_INSTR_OFFSETS
	.align		4
.L_41:
        /*009c*/ 	.byte	0x04, 0x28
        /*009e*/ 	.short	(.L_43 - .L_42)


	//   ....[0]....
.L_42:
        /*00a0*/ 	.word	0x00000090


	//   ....[1]....
        /*00a4*/ 	.word	0x000004d0


	//   ....[2]....
        /*00a8*/ 	.word	0x00000770


	//   ....[3]....
        /*00ac*/ 	.word	0x000008d0


	//   ....[4]....
        /*00b0*/ 	.word	0x000009d0


	//   ....[5]....
        /*00b4*/ 	.word	0x00000b40


	//   ....[6]....
        /*00b8*/ 	.word	0x00000ce0


	//   ....[7]....
        /*00bc*/ 	.word	0x00001d90


	//   ....[8]....
        /*00c0*/ 	.word	0x00002ff0


	//   ....[9]....
        /*00c4*/ 	.word	0x00003200


	//   ....[10]....
        /*00c8*/ 	.word	0x00003230


	//   ....[11]....
        /*00cc*/ 	.word	0x00003b60


	//   ....[12]....
        /*00d0*/ 	.word	0x00003d90


	//----- nvinfo : EIATTR_VRC_CTA_INIT_COUNT
	.align		4
.L_43:
        /*00d4*/ 	.byte	0x02, 0x4a
        /*00d6*/ 	.byte	0x80
	.zero		1


	//----- nvinfo : EIATTR_SYSCALL_OFFSETS
	.align		4
        /*00d8*/ 	.byte	0x04, 0x46
        /*00da*/ 	.short	(.L_45 - .L_44)


	//   ....[0]....
.L_44:
        /*00dc*/ 	.word	0x000053e0


	//   ....[1]....
        /*00e0*/ 	.word	0x00005520


	//   ....[2]....
        /*00e4*/ 	.word	0x00005d80


	//   ....[3]....
        /*00e8*/ 	.word	0x00007390


	//----- nvinfo : EIATTR_MBARRIER_INSTR_OFFSETS
	.align		4
.L_45:
        /*00ec*/ 	.byte	0x04, 0x39
        /*00ee*/ 	.short	(.L_47 - .L_46)


	//   ....[0]....
.L_46:
        /*00f0*/ 	.word	0x000005d0
        /*00f4*/ 	.word	0x000000ff
        /*00f8*/ 	.word	0x00000000
        /*00fc*/ 	.short	0x0100
        /*00fe*/ 	.byte	0x05
	.zero		1


	//   ....[1]....
        /*0100*/ 	.word	0x000005e0
        /*0104*/ 	.word	0x000000ff
        /*0108*/ 	.word	0x00000060
        /*010c*/ 	.short	0x0100
        /*010e*/ 	.byte	0x05
	.zero		1


	//   ....[2]....
        /*0110*/ 	.word	0x000005f0
        /*0114*/ 	.word	0x000000ff
        /*0118*/ 	.word	0x00000008
        /*011c*/ 	.short	0x0100
        /*011e*/ 	.byte	0x05
	.zero		1


	//   ....[3]....
        /*0120*/ 	.word	0x00000600
        /*0124*/ 	.word	0x000000ff
        /*0128*/ 	.word	0x00000068
        /*012c*/ 	.short	0x0100
        /*012e*/ 	.byte	0x05
	.zero		1


	//   ....[4]....
        /*0130*/ 	.word	0x00000610
        /*0134*/ 	.word	0x000000ff
        /*0138*/ 	.word	0x00000010
        /*013c*/ 	.short	0x0100
        /*013e*/ 	.byte	0x05
	.zero		1


	//   ....[5]....
        /*0140*/ 	.word	0x00000620
        /*0144*/ 	.word	0x000000ff
        /*0148*/ 	.word	0x00000070
        /*014c*/ 	.short	0x0100
        /*014e*/ 	.byte	0x05
	.zero		1


	//   ....[6]....
        /*0150*/ 	.word	0x00000630
        /*0154*/ 	.word	0x000000ff
        /*0158*/ 	.word	0x00000018
        /*015c*/ 	.short	0x0100
        /*015e*/ 	.byte	0x05
	.zero		1


	//   ....[7]....
        /*0160*/ 	.word	0x00000640
        /*0164*/ 	.word	0x000000ff
        /*0168*/ 	.word	0x00000078
        /*016c*/ 	.short	0x0100
        /*016e*/ 	.byte	0x05
	.zero		1


	//   ....[8]....
        /*0170*/ 	.word	0x00000650
        /*0174*/ 	.word	0x000000ff
        /*0178*/ 	.word	0x00000020
        /*017c*/ 	.short	0x0100
        /*017e*/ 	.byte	0x05
	.zero		1


	//   ....[9]....
        /*0180*/ 	.word	0x00000660
        /*0184*/ 	.word	0x000000ff
        /*0188*/ 	.word	0x00000080
        /*018c*/ 	.short	0x0100
        /*018e*/ 	.byte	0x05
	.zero		1


	//   ....[10]....
        /*0190*/ 	.word	0x00000670
        /*0194*/ 	.word	0x000000ff
        /*0198*/ 	.word	0x00000028
        /*019c*/ 	.short	0x0100
        /*019e*/ 	.byte	0x05
	.zero		1


	//   ....[11]....
        /*01a0*/ 	.word	0x00000680
        /*01a4*/ 	.word	0x000000ff
        /*01a8*/ 	.word	0x00000088
        /*01ac*/ 	.short	0x0100
        /*01ae*/ 	.byte	0x05
	.zero		1


	//   ....[12]....
        /*01b0*/ 	.word	0x00000690
        /*01b4*/ 	.word	0x000000ff
        /*01b8*/ 	.word	0x00000030
        /*01bc*/ 	.short	0x0100
        /*01be*/ 	.byte	0x05
	.zero		1


	//   ....[13]....
        /*01c0*/ 	.word	0x000006a0
        /*01c4*/ 	.word	0x000000ff
        /*01c8*/ 	.word	0x00000090
        /*01cc*/ 	.short	0x0100
        /*01ce*/ 	.byte	0x05
	.zero		1


	//   ....[14]....
        /*01d0*/ 	.word	0x000006b0
        /*01d4*/ 	.word	0x000000ff
        /*01d8*/ 	.word	0x00000038
        /*01dc*/ 	.short	0x0100
        /*01de*/ 	.byte	0x05
	.zero		1


	//   ....[15]....
        /*01e0*/ 	.word	0x000006c0
        /*01e4*/ 	.word	0x000000ff
        /*01e8*/ 	.word	0x00000098
        /*01ec*/ 	.short	0x0100
        /*01ee*/ 	.byte	0x05
	.zero		1


	//   ....[16]....
        /*01f0*/ 	.word	0x000006d0
        /*01f4*/ 	.word	0x000000ff
        /*01f8*/ 	.word	0x00000040
        /*01fc*/ 	.short	0x0100
        /*01fe*/ 	.byte	0x05
	.zero		1


	//   ....[17]....
        /*0200*/ 	.word	0x000006e0
        /*0204*/ 	.word	0x000000ff
        /*0208*/ 	.word	0x000000a0
        /*020c*/ 	.short	0x0100
        /*020e*/ 	.byte	0x05
	.zero		1


	//   ....[18]....
        /*0210*/ 	.word	0x000006f0
        /*0214*/ 	.word	0x000000ff
        /*0218*/ 	.word	0x00000048
        /*021c*/ 	.short	0x0100
        /*021e*/ 	.byte	0x05
	.zero		1


	//   ....[19]....
        /*0220*/ 	.word	0x00000700
        /*0224*/ 	.word	0x000000ff
        /*0228*/ 	.word	0x000000a8
        /*022c*/ 	.short	0x0100
        /*022e*/ 	.byte	0x05
	.zero		1


	//   ....[20]....
        /*0230*/ 	.word	0x00000710
        /*0234*/ 	.word	0x000000ff
        /*0238*/ 	.word	0x00000050
        /*023c*/ 	.short	0x0100
        /*023e*/ 	.byte	0x05
	.zero		1


	//   ....[21]....
        /*0240*/ 	.word	0x00000720
        /*0244*/ 	.word	0x000000ff
        /*0248*/ 	.word	0x000000b0
        /*024c*/ 	.short	0x0100
        /*024e*/ 	.byte	0x05
	.zero		1


	//   ....[22]....
        /*0250*/ 	.word	0x00000730
        /*0254*/ 	.word	0x000000ff
        /*0258*/ 	.word	0x00000058
        /*025c*/ 	.short	0x0100
        /*025e*/ 	.byte	0x05
	.zero		1


	//   ....[23]....
        /*0260*/ 	.word	0x00000740
        /*0264*/ 	.word	0x000000ff
        /*0268*/ 	.word	0x000000b8
        /*026c*/ 	.short	0x0100
        /*026e*/ 	.byte	0x05
	.zero		1


	//   ....[24]....
        /*0270*/ 	.word	0x00000880
        /*0274*/ 	.word	0x000000ff
        /*0278*/ 	.word	0x000000c0
        /*027c*/ 	.short	0x0100
        /*027e*/ 	.byte	0x07
	.zero		1


	//   ....[25]....
        /*0280*/ 	.word	0x00000890
        /*0284*/ 	.word	0x000000ff
        /*0288*/ 	.word	0x000000d0
        /*028c*/ 	.short	0x0100
        /*028e*/ 	.byte	0x07
	.zero		1


	//   ....[26]....
        /*0290*/ 	.word	0x000008a0
        /*0294*/ 	.word	0x000000ff
        /*0298*/ 	.word	0x000000c8
        /*029c*/ 	.short	0x0100
        /*029e*/ 	.byte	0x07
	.zero		1


	//   ....[27]....
        /*02a0*/ 	.word	0x000008b0
        /*02a4*/ 	.word	0x000000ff
        /*02a8*/ 	.word	0x000000d8
        /*02ac*/ 	.short	0x0100
        /*02ae*/ 	.byte	0x07
	.zero		1


	//   ....[28]....
        /*02b0*/ 	.word	0x000009a0
        /*02b4*/ 	.word	0x000000ff
        /*02b8*/ 	.word	0x000000e0
        /*02bc*/ 	.short	0x0100
        /*02be*/ 	.byte	0x05
	.zero		1


	//   ....[29]....
        /*02c0*/ 	.word	0x000009b0
        /*02c4*/ 	.word	0x000000ff
        /*02c8*/ 	.word	0x000000e8
        /*02cc*/ 	.short	0x0100
        /*02ce*/ 	.byte	0x05
	.zero		1


	//   ....[30]....
        /*02d0*/ 	.word	0x00000af0
        /*02d4*/ 	.word	0x000000ff
        /*02d8*/ 	.word	0x000000f0
        /*02dc*/ 	.short	0x0100
        /*02de*/ 	.byte	0x05
	.zero		1


	//   ....[31]....
        /*02e0*/ 	.word	0x00000b00
        /*02e4*/ 	.word	0x000000ff
        /*02e8*/ 	.word	0x00000100
        /*02ec*/ 	.short	0x0100
        /*02ee*/ 	.byte	0x05
	.zero		1


	//   ....[32]....
        /*02f0*/ 	.word	0x00000b10
        /*02f4*/ 	.word	0x000000ff
        /*02f8*/ 	.word	0x000000f8
        /*02fc*/ 	.short	0x0100
        /*02fe*/ 	.byte	0x05
	.zero		1


	//   ....[33]....
        /*0300*/ 	.word	0x00000b20
        /*0304*/ 	.word	0x000000ff
        /*0308*/ 	.word	0x00000108
        /*030c*/ 	.short	0x0100
        /*030e*/ 	.byte	0x05
	.zero		1


	//   ....[34]....
        /*0310*/ 	.word	0x00000c50
        /*0314*/ 	.word	0x000000ff
        /*0318*/ 	.word	0x00000110
        /*031c*/ 	.short	0x0100
        /*031e*/ 	.byte	0x07
	.zero		1


	//   ....[35]....
        /*0320*/ 	.word	0x00000c60
        /*0324*/ 	.word	0x000000ff
        /*0328*/ 	.word	0x00000130
        /*032c*/ 	.short	0x0100
        /*032e*/ 	.byte	0x07
	.zero		1


	//   ....[36]....
        /*0330*/ 	.word	0x00000c70
        /*0334*/ 	.word	0x000000ff
        /*0338*/ 	.word	0x00000118
        /*033c*/ 	.short	0x0100
        /*033e*/ 	.byte	0x07
	.zero		1


	//   ....[37]....
        /*0340*/ 	.word	0x00000c80
        /*0344*/ 	.word	0x000000ff
        /*0348*/ 	.word	0x00000138
        /*034c*/ 	.short	0x0100
        /*034e*/ 	.byte	0x07
	.zero		1


	//   ....[38]....
        /*0350*/ 	.word	0x00000c90
        /*0354*/ 	.word	0x000000ff
        /*0358*/ 	.word	0x00000120
        /*035c*/ 	.short	0x0100
        /*035e*/ 	.byte	0x07
	.zero		1


	//   ....[39]....
        /*0360*/ 	.word	0x00000ca0
        /*0364*/ 	.word	0x000000ff
        /*0368*/ 	.word	0x00000140
        /*036c*/ 	.short	0x0100
        /*036e*/ 	.byte	0x07
	.zero		1


	//   ....[40]....
        /*0370*/ 	.word	0x00000cb0
        /*0374*/ 	.word	0x000000ff
        /*0378*/ 	.word	0x00000128
        /*037c*/ 	.short	0x0100
        /*037e*/ 	.byte	0x07
	.zero		1


	//   ....[41]....
        /*0380*/ 	.word	0x00000cc0
        /*0384*/ 	.word	0x000000ff
        /*0388*/ 	.word	0x00000148
        /*038c*/ 	.short	0x0100
        /*038e*/ 	.byte	0x07
	.zero		1


	//   ....[42]....
        /*0390*/ 	.word	0x00000db0
        /*0394*/ 	.word	0x000000ff
        /*0398*/ 	.word	0x00000150
        /*039c*/ 	.short	0x0100
        /*039e*/ 	.byte	0x05
	.zero		1


	//   ....[43]....
        /*03a0*/ 	.word	0x00000dc0
        /*03a4*/ 	.word	0x000000ff
        /*03a8*/ 	.word	0x00000160
        /*03ac*/ 	.short	0x0100
        /*03ae*/ 	.byte	0x05
	.zero		1


	//   ....[44]....
        /*03b0*/ 	.word	0x00000dd0
        /*03b4*/ 	.word	0x000000ff
        /*03b8*/ 	.word	0x00000158
        /*03bc*/ 	.short	0x0100
        /*03be*/ 	.byte	0x05
	.zero		1


	//   ....[45]....
        /*03c0*/ 	.word	0x00000de0
        /*03c4*/ 	.word	0x000000ff
        /*03c8*/ 	.word	0x00000168
        /*03cc*/ 	.short	0x0100
        /*03ce*/ 	.byte	0x05
	.zero		1


	//   ....[46]....
        /*03d0*/ 	.word	0x000016b0
        /*03d4*/ 	.word	0x00000003
        /*03d8*/ 	.word	0x00000160
        /*03dc*/ 	.short	0x010a
        /*03de*/ 	.byte	0xff
	.zero		1


	//   ....[47]....
        /*03e0*/ 	.word	0x000016e0
        /*03e4*/ 	.word	0x00000003
        /*03e8*/ 	.word	0x00000150
        /*03ec*/ 	.short	0x0101
        /*03ee*/ 	.byte	0xff
	.zero		1


	//   ....[48]....
        /*03f0*/ 	.word	0x000017b0
        /*03f4*/ 	.word	0x000000ff
        /*03f8*/ 	.word	0x00000060
        /*03fc*/ 	.short	0x010a
        /*03fe*/ 	.byte	0x08
	.zero		1


	//   ....[49]....
        /*0400*/ 	.word	0x00001850
        /*0404*/ 	.word	0x000000ff
        /*0408*/ 	.word	0x00000060
        /*040c*/ 	.short	0x010a
        /*040e*/ 	.byte	0x21
	.zero		1


	//   ....[50]....
        /*0410*/ 	.word	0x000019b0
        /*0414*/ 	.word	0x000000ff
        /*0418*/ 	.word	0x00000060
        /*041c*/ 	.short	0x010a
        /*041e*/ 	.byte	0x08
	.zero		1


	//   ....[51]....
        /*0420*/ 	.word	0x00001aa0
        /*0424*/ 	.word	0x000000ff
        /*0428*/ 	.word	0x000000e8
        /*042c*/ 	.short	0x0101
        /*042e*/ 	.byte	0x04
	.zero		1


	//   ....[52]....
        /*0430*/ 	.word	0x00001ac0
        /*0434*/ 	.word	0x000000ff
        /*0438*/ 	.word	0x00000060
        /*043c*/ 	.short	0x010a
        /*043e*/ 	.byte	0x08
	.zero		1


	//   ....[53]....
        /*0440*/ 	.word	0x00001b40
        /*0444*/ 	.word	0x000000ff
        /*0448*/ 	.word	0x00000060
        /*044c*/ 	.short	0x010a
        /*044e*/ 	.byte	0x11
	.zero		1


	//   ....[54]....
        /*0450*/ 	.word	0x00001ca0
        /*0454*/ 	.word	0x000000ff
        /*0458*/ 	.word	0x00000060
        /*045c*/ 	.short	0x010a
        /*045e*/ 	.byte	0x08
	.zero		1


	//   ....[55]....
        /*0460*/ 	.word	0x00001dc0
        /*0464*/ 	.word	0x00000002
        /*0468*/ 	.word	0x000000f0
        /*046c*/ 	.short	0x010a
        /*046e*/ 	.byte	0xff
	.zero		1


	//   ....[56]....
        /*0470*/ 	.word	0x00001e80
        /*0474*/ 	.word	0x00000002
        /*0478*/ 	.word	0x00000000
        /*047c*/ 	.short	0x0101
        /*047e*/ 	.byte	0xff
	.zero		1


	//   ....[57]....
        /*0480*/ 	.word	0x000023e0
        /*0484*/ 	.word	0x000000ff
        /*0488*/ 	.word	0x00000000
        /*048c*/ 	.short	0x010a
        /*048e*/ 	.byte	0x05
	.zero		1


	//   ....[58]....
        /*0490*/ 	.word	0x00002470
        /*0494*/ 	.word	0x000000ff
        /*0498*/ 	.word	0x00000000
        /*049c*/ 	.short	0x010a
        /*049e*/ 	.byte	0x05
	.zero		1


	//   ....[59]....
        /*04a0*/ 	.word	0x00002500
        /*04a4*/ 	.word	0x000000ff
        /*04a8*/ 	.word	0x00000000
        /*04ac*/ 	.short	0x010a
        /*04ae*/ 	.byte	0x05
	.zero		1


	//   ....[60]....
        /*04b0*/ 	.word	0x00002590
        /*04b4*/ 	.word	0x000000ff
        /*04b8*/ 	.word	0x00000000
        /*04bc*/ 	.short	0x010a
        /*04be*/ 	.byte	0x05
	.zero		1


	//   ....[61]....
        /*04c0*/ 	.word	0x00002620
        /*04c4*/ 	.word	0x000000ff
        /*04c8*/ 	.word	0x00000000
        /*04cc*/ 	.short	0x010a
        /*04ce*/ 	.byte	0x05
	.zero		1


	//   ....[62]....
        /*04d0*/ 	.word	0x000026b0
        /*04d4*/ 	.word	0x000000ff
        /*04d8*/ 	.word	0x00000000
        /*04dc*/ 	.short	0x010a
        /*04de*/ 	.byte	0x05
	.zero		1


	//   ....[63]....
        /*04e0*/ 	.word	0x00002740
        /*04e4*/ 	.word	0x000000ff
        /*04e8*/ 	.word	0x00000000
        /*04ec*/ 	.short	0x010a
        /*04ee*/ 	.byte	0x05
	.zero		1


	//   ....[64]....
        /*04f0*/ 	.word	0x000027d0
        /*04f4*/ 	.word	0x000000ff
        /*04f8*/ 	.word	0x00000000
        /*04fc*/ 	.short	0x010a
        /*04fe*/ 	.byte	0x05
	.zero		1


	//   ....[65]....
        /*0500*/ 	.word	0x00002860
        /*0504*/ 	.word	0x000000ff
        /*0508*/ 	.word	0x00000000
        /*050c*/ 	.short	0x010a
        /*050e*/ 	.byte	0x05
	.zero		1


	//   ....[66]....
        /*0510*/ 	.word	0x000028f0
        /*0514*/ 	.word	0x000000ff
        /*0518*/ 	.word	0x00000000
        /*051c*/ 	.short	0x010a
        /*051e*/ 	.byte	0x05
	.zero		1


	//   ....[67]....
        /*0520*/ 	.word	0x00002980
        /*0524*/ 	.word	0x000000ff
        /*0528*/ 	.word	0x00000000
        /*052c*/ 	.short	0x010a
        /*052e*/ 	.byte	0x05
	.zero		1


	//   ....[68]....
        /*0530*/ 	.word	0x00002a20
        /*0534*/ 	.word	0x00000000
        /*0538*/ 	.word	0x00000000
        /*053c*/ 	.short	0x010a
        /*053e*/ 	.byte	0xff
	.zero		1


	//   ....[69]....
        /*0540*/ 	.word	0x00002b40
        /*0544*/ 	.word	0x00000000
        /*0548*/ 	.word	0x00000150
        /*054c*/ 	.short	0x010a
        /*054e*/ 	.byte	0xff
	.zero		1


	//   ....[70]....
        /*0550*/ 	.word	0x00002ba0
        /*0554*/ 	.word	0x00000004
        /*0558*/ 	.word	0x00000000
        /*055c*/ 	.short	0x0101
        /*055e*/ 	.byte	0xff
	.zero		1


	//   ....[71]....
        /*0560*/ 	.word	0x00002bc0
        /*0564*/ 	.word	0x000000ff
        /*0568*/ 	.word	0x00000100
        /*056c*/ 	.short	0x010a
        /*056e*/ 	.byte	0x05
	.zero		1


	//   ....[72]....
        /*0570*/ 	.word	0x00002ce0
        /*0574*/ 	.word	0x00000000
        /*0578*/ 	.word	0x000000f0
        /*057c*/ 	.short	0x010a
        /*057e*/ 	.byte	0xff
	.zero		1


	//   ....[73]....
        /*0580*/ 	.word	0x00002df0
        /*0584*/ 	.word	0x00000000
        /*0588*/ 	.word	0x00000000
        /*058c*/ 	.short	0x0101
        /*058e*/ 	.byte	0xff
	.zero		1


	//   ....[74]....
        /*0590*/ 	.word	0x00002e80
        /*0594*/ 	.word	0x000000ff
        /*0598*/ 	.word	0x00000100
        /*059c*/ 	.short	0x0106
        /*059e*/ 	.byte	0x05
	.zero		1


	//   ....[75]....
        /*05a0*/ 	.word	0x00002ea0
        /*05a4*/ 	.word	0x000000ff
        /*05a8*/ 	.word	0x00000100
        /*05ac*/ 	.short	0x010a
        /*05ae*/ 	.byte	0x05
	.zero		1


	//   ....[76]....
        /*05b0*/ 	.word	0x00002f30
        /*05b4*/ 	.word	0x000000ff
        /*05b8*/ 	.word	0x00000100
        /*05bc*/ 	.short	0x0106
        /*05be*/ 	.byte	0x04
	.zero		1


	//   ....[77]....
        /*05c0*/ 	.word	0x00002f70
        /*05c4*/ 	.word	0x00000000
        /*05c8*/ 	.word	0x00000100
        /*05cc*/ 	.short	0x010a
        /*05ce*/ 	.byte	0xff
	.zero		1


	//   ....[78]....
        /*05d0*/ 	.word	0x00003450
        /*05d4*/ 	.word	0x00000000
        /*05d8*/ 	.word	0x000000f0
        /*05dc*/ 	.short	0x010a
        /*05de*/ 	.byte	0xff
	.zero		1


	//   ....[79]....
        /*05e0*/ 	.word	0x00003560
        /*05e4*/ 	.word	0x00000003
        /*05e8*/ 	.word	0x00000000
        /*05ec*/ 	.short	0x0101
        /*05ee*/ 	.byte	0xff
	.zero		1


	//   ....[80]....
        /*05f0*/ 	.word	0x00003570
        /*05f4*/ 	.word	0x000000ff
        /*05f8*/ 	.word	0x00000000
        /*05fc*/ 	.short	0x010a
        /*05fe*/ 	.byte	0x04
	.zero		1


	//   ....[81]....
        /*0600*/ 	.word	0x00003590
        /*0604*/ 	.word	0x000000ff
        /*0608*/ 	.word	0x00000130
        /*060c*/ 	.short	0x010a
        /*060e*/ 	.byte	0x08
	.zero		1


	//   ....[82]....
        /*0610*/ 	.word	0x00003660
        /*0614*/ 	.word	0x000000ff
        /*0618*/ 	.word	0x00000000
        /*061c*/ 	.short	0x010a
        /*061e*/ 	.byte	0x07
	.zero		1


	//   ....[83]....
        /*0620*/ 	.word	0x000037a0
        /*0624*/ 	.word	0x000000ff
        /*0628*/ 	.word	0x00000000
        /*062c*/ 	.short	0x010a
        /*062e*/ 	.byte	0x04
	.zero		1


	//   ....[84]....
        /*0630*/ 	.word	0x00003990
        /*0634*/ 	.word	0x000000ff
        /*0638*/ 	.word	0x00000000
        /*063c*/ 	.short	0x010a
        /*063e*/ 	.byte	0x05
	.zero		1


	//   ....[85]....
        /*0640*/ 	.word	0x00003a20
        /*0644*/ 	.word	0x000000ff
        /*0648*/ 	.word	0x00000000
        /*064c*/ 	.short	0x010a
        /*064e*/ 	.byte	0x05
	.zero		1


	//   ....[86]....
        /*0650*/ 	.word	0x00003ab0
        /*0654*/ 	.word	0x000000ff
        /*0658*/ 	.word	0x00000000
        /*065c*/ 	.short	0x010a
        /*065e*/ 	.byte	0x05
	.zero		1


	//   ....[87]....
        /*0660*/ 	.word	0x00003b40
        /*0664*/ 	.word	0x000000ff
        /*0668*/ 	.word	0x00000000
        /*066c*/ 	.short	0x010a
        /*066e*/ 	.byte	0x07
	.zero		1


	//   ....[88]....
        /*0670*/ 	.word	0x00003fa0
        /*0674*/ 	.word	0x00000000
        /*0678*/ 	.word	0x000000f0
        /*067c*/ 	.short	0x010a
        /*067e*/ 	.byte	0xff
	.zero		1


	//   ....[89]....
        /*0680*/ 	.word	0x00004060
        /*0684*/ 	.word	0x00000000
        /*0688*/ 	.word	0x00000000
        /*068c*/ 	.short	0x0101
        /*068e*/ 	.byte	0xff
	.zero		1


	//   ....[90]....
        /*0690*/ 	.word	0x00004380
        /*0694*/ 	.word	0x000000ff
        /*0698*/ 	.word	0x000000e8
        /*069c*/ 	.short	0x010a
        /*069e*/ 	.byte	0x07
	.zero		1


	//   ....[91]....
        /*06a0*/ 	.word	0x00004570
        /*06a4*/ 	.word	0x000000ff
        /*06a8*/ 	.word	0x000000d0
        /*06ac*/ 	.short	0x010a
        /*06ae*/ 	.byte	0x07
	.zero		1


	//   ....[92]....
        /*06b0*/ 	.word	0x00004740
        /*06b4*/ 	.word	0x000000ff
        /*06b8*/ 	.word	0x000000c0
        /*06bc*/ 	.short	0x010b
        /*06be*/ 	.byte	0x07
	.zero		1


	//   ....[93]....
        /*06c0*/ 	.word	0x000047b0
        /*06c4*/ 	.word	0x000000ff
        /*06c8*/ 	.word	0x00000000
        /*06cc*/ 	.short	0x0101
        /*06ce*/ 	.byte	0x08
	.zero		1


	//   ....[94]....
        /*06d0*/ 	.word	0x000047e0
        /*06d4*/ 	.word	0x000000ff
        /*06d8*/ 	.word	0x000000d8
        /*06dc*/ 	.short	0x010a
        /*06de*/ 	.byte	0x07
	.zero		1


	//   ....[95]....
        /*06e0*/ 	.word	0x000049f0
        /*06e4*/ 	.word	0x000000ff
        /*06e8*/ 	.word	0x000000c8
        /*06ec*/ 	.short	0x010b
        /*06ee*/ 	.byte	0x07
	.zero		1


	//   ....[96]....
        /*06f0*/ 	.word	0x00004a10
        /*06f4*/ 	.word	0x000000ff
        /*06f8*/ 	.word	0x00000000
        /*06fc*/ 	.short	0x0101
        /*06fe*/ 	.byte	0x0d
	.zero		1


	//   ....[97]....
        /*0700*/ 	.word	0x00004a40
        /*0704*/ 	.word	0x000000ff
        /*0708*/ 	.word	0x000000d0
        /*070c*/ 	.short	0x010a
        /*070e*/ 	.byte	0x07
	.zero		1


	//   ....[98]....
        /*0710*/ 	.word	0x00004a80
        /*0714*/ 	.word	0x00000000
        /*0718*/ 	.word	0x000000d8
        /*071c*/ 	.short	0x010a
        /*071e*/ 	.byte	0xff
	.zero		1


	//   ....[99]....
        /*0720*/ 	.word	0x00004db0
        /*0724*/ 	.word	0x00000000
        /*0728*/ 	.word	0x000000f0
        /*072c*/ 	.short	0x010a
        /*072e*/ 	.byte	0xff
	.zero		1


	//   ....[100]....
        /*0730*/ 	.word	0x00004ec0
        /*0734*/ 	.word	0x00000000
        /*0738*/ 	.word	0x00000000
        /*073c*/ 	.short	0x0101
        /*073e*/ 	.byte	0xff
	.zero		1


	//   ....[101]....
        /*0740*/ 	.word	0x00005920
        /*0744*/ 	.word	0x00000003
        /*0748*/ 	.word	0x000000c0
        /*074c*/ 	.short	0x010a
        /*074e*/ 	.byte	0xff
	.zero		1


	//   ....[102]....
        /*0750*/ 	.word	0x00005960
        /*0754*/ 	.word	0x000000cf
        /*0758*/ 	.word	0x00000110
        /*075c*/ 	.short	0x010a
        /*075e*/ 	.byte	0xff
	.zero		1


	//   ....[103]....
        /*0760*/ 	.word	0x00005a90
        /*0764*/ 	.word	0x00000003
        /*0768*/ 	.word	0x000000c0
        /*076c*/ 	.short	0x010a
        /*076e*/ 	.byte	0xff
	.zero		1


	//   ....[104]....
        /*0770*/ 	.word	0x00005bf0
        /*0774*/ 	.word	0x00000000
        /*0778*/ 	.word	0x00000000
        /*077c*/ 	.short	0x0101
        /*077e*/ 	.byte	0xff
	.zero		1


	//   ....[105]....
        /*0780*/ 	.word	0x00005c50
        /*0784*/ 	.word	0x000000cf
        /*0788*/ 	.word	0x00000110
        /*078c*/ 	.short	0x010a
        /*078e*/ 	.byte	0xff
	.zero		1


	//   ....[106]....
        /*0790*/ 	.word	0x00007000
        /*0794*/ 	.word	0x000000d2
        /*0798*/ 	.word	0x000000c0
        /*079c*/ 	.short	0x010a
        /*079e*/ 	.byte	0xff
	.zero		1


	//   ....[107]....
        /*07a0*/ 	.word	0x000070d0
        /*07a4*/ 	.word	0x000000d2
        /*07a8*/ 	.word	0x000000c0
        /*07ac*/ 	.short	0x010a
        /*07ae*/ 	.byte	0xff
	.zero		1


	//   ....[108]....
        /*07b0*/ 	.word	0x00007210
        /*07b4*/ 	.word	0x00000003
        /*07b8*/ 	.word	0x00000000
        /*07bc*/ 	.short	0x0101
        /*07be*/ 	.byte	0xff
	.zero		1


	//   ....[109]....
        /*07c0*/ 	.word	0x00007720
        /*07c4*/ 	.word	0x000000ff
        /*07c8*/ 	.word	0x00000000
        /*07cc*/ 	.short	0x0101
        /*07ce*/ 	.byte	0x05
	.zero		1


	//   ....[110]....
        /*07d0*/ 	.word	0x000086a0
        /*07d4*/ 	.word	0x00000003
        /*07d8*/ 	.word	0x00000160
        /*07dc*/ 	.short	0x010a
        /*07de*/ 	.byte	0xff
	.zero		1


	//   ....[111]....
        /*07e0*/ 	.word	0x00008700
        /*07e4*/ 	.word	0x00000002
        /*07e8*/ 	.word	0x00000060
        /*07ec*/ 	.short	0x010a
        /*07ee*/ 	.byte	0xff
	.zero		1


	//   ....[112]....
        /*07f0*/ 	.word	0x00008760
        /*07f4*/ 	.word	0x00000002
        /*07f8*/ 	.word	0x00000060
        /*07fc*/ 	.short	0x010a
        /*07fe*/ 	.byte	0xff
	.zero		1


	//   ....[113]....
        /*0800*/ 	.word	0x000087b0
        /*0804*/ 	.word	0x00000002
        /*0808*/ 	.word	0x000000f0
        /*080c*/ 	.short	0x010a
        /*080e*/ 	.byte	0xff
	.zero		1


	//   ....[114]....
        /*0810*/ 	.word	0x00008810
        /*0814*/ 	.word	0x00000000
        /*0818*/ 	.word	0x00000000
        /*081c*/ 	.short	0x010a
        /*081e*/ 	.byte	0xff
	.zero		1


	//   ....[115]....
        /*0820*/ 	.word	0x00008870
        /*0824*/ 	.word	0x00000000
        /*0828*/ 	.word	0x00000000
        /*082c*/ 	.short	0x010a
        /*082e*/ 	.byte	0xff
	.zero		1


	//   ....[116]....
        /*0830*/ 	.word	0x000088d0
        /*0834*/ 	.word	0x00000000
        /*0838*/ 	.word	0x00000000
        /*083c*/ 	.short	0x010a
        /*083e*/ 	.byte	0xff
	.zero		1


	//   ....[117]....
        /*0840*/ 	.word	0x00008930
        /*0844*/ 	.word	0x00000000
        /*0848*/ 	.word	0x00000000
        /*084c*/ 	.short	0x010a
        /*084e*/ 	.byte	0xff
	.zero		1


	//   ....[118]....
        /*0850*/ 	.word	0x00008990
        /*0854*/ 	.word	0x00000000
        /*0858*/ 	.word	0x00000000
        /*085c*/ 	.short	0x010a
        /*085e*/ 	.byte	0xff
	.zero		1


	//   ....[119]....
        /*0860*/ 	.word	0x000089f0
        /*0864*/ 	.word	0x00000000
        /*0868*/ 	.word	0x00000000
        /*086c*/ 	.short	0x010a
        /*086e*/ 	.byte	0xff
	.zero		1


	//   ....[120]....
        /*0870*/ 	.word	0x00008a50
        /*0874*/ 	.word	0x00000000
        /*0878*/ 	.word	0x00000000
        /*087c*/ 	.short	0x010a
        /*087e*/ 	.byte	0xff
	.zero		1


	//   ....[121]....
        /*0880*/ 	.word	0x00008ab0
        /*0884*/ 	.word	0x00000000
        /*0888*/ 	.word	0x00000000
        /*088c*/ 	.short	0x010a
        /*088e*/ 	.byte	0xff
	.zero		1


	//   ....[122]....
        /*0890*/ 	.word	0x00008b10
        /*0894*/ 	.word	0x00000000
        /*0898*/ 	.word	0x00000000
        /*089c*/ 	.short	0x010a
        /*089e*/ 	.byte	0xff
	.zero		1


	//   ....[123]....
        /*08a0*/ 	.word	0x00008b70
        /*08a4*/ 	.word	0x00000000
        /*08a8*/ 	.word	0x00000000
        /*08ac*/ 	.short	0x010a
        /*08ae*/ 	.byte	0xff
	.zero		1


	//   ....[124]....
        /*08b0*/ 	.word	0x00008bd0
        /*08b4*/ 	.word	0x00000000
        /*08b8*/ 	.word	0x00000000
        /*08bc*/ 	.short	0x010a
        /*08be*/ 	.byte	0xff
	.zero		1


	//   ....[125]....
        /*08c0*/ 	.word	0x00008c20
        /*08c4*/ 	.word	0x00000000
        /*08c8*/ 	.word	0x00000150
        /*08cc*/ 	.short	0x010a
        /*08ce*/ 	.byte	0xff
	.zero		1


	//   ....[126]....
        /*08d0*/ 	.word	0x00008c80
        /*08d4*/ 	.word	0x00000000
        /*08d8*/ 	.word	0x00000100
        /*08dc*/ 	.short	0x010a
        /*08de*/ 	.byte	0xff
	.zero		1


	//   ....[127]....
        /*08e0*/ 	.word	0x00008cd0
        /*08e4*/ 	.word	0x00000000
        /*08e8*/ 	.word	0x000000f0
        /*08ec*/ 	.short	0x010a
        /*08ee*/ 	.byte	0xff
	.zero		1


	//   ....[128]....
        /*08f0*/ 	.word	0x00008d30
        /*08f4*/ 	.word	0x00000000
        /*08f8*/ 	.word	0x00000100
        /*08fc*/ 	.short	0x010a
        /*08fe*/ 	.byte	0xff
	.zero		1


	//   ....[129]....
        /*0900*/ 	.word	0x00008d80
        /*0904*/ 	.word	0x00000000
        /*0908*/ 	.word	0x000000f0
        /*090c*/ 	.short	0x010a
        /*090e*/ 	.byte	0xff
	.zero		1


	//   ....[130]....
        /*0910*/ 	.word	0x00008de0
        /*0914*/ 	.word	0x00000003
        /*0918*/ 	.word	0x00000130
        /*091c*/ 	.short	0x010a
        /*091e*/ 	.byte	0xff
	.zero		1


	//   ....[131]....
        /*0920*/ 	.word	0x00008e40
        /*0924*/ 	.word	0x00000000
        /*0928*/ 	.word	0x00000000
        /*092c*/ 	.short	0x010a
        /*092e*/ 	.byte	0xff
	.zero		1


	//   ....[132]....
        /*0930*/ 	.word	0x00008ea0
        /*0934*/ 	.word	0x00000000
        /*0938*/ 	.word	0x00000000
        /*093c*/ 	.short	0x010a
        /*093e*/ 	.byte	0xff
	.zero		1


	//   ....[133]....
        /*0940*/ 	.word	0x00008f00
        /*0944*/ 	.word	0x00000000
        /*0948*/ 	.word	0x00000000
        /*094c*/ 	.short	0x010a
        /*094e*/ 	.byte	0xff
	.zero		1


	//   ....[134]....
        /*0950*/ 	.word	0x00008f60
        /*0954*/ 	.word	0x00000000
        /*0958*/ 	.word	0x00000000
        /*095c*/ 	.short	0x010a
        /*095e*/ 	.byte	0xff
	.zero		1


	//   ....[135]....
        /*0960*/ 	.word	0x00008fc0
        /*0964*/ 	.word	0x00000000
        /*0968*/ 	.word	0x00000000
        /*096c*/ 	.short	0x010a
        /*096e*/ 	.byte	0xff
	.zero		1


	//   ....[136]....
        /*0970*/ 	.word	0x00009010
        /*0974*/ 	.word	0x00000000
        /*0978*/ 	.word	0x000000f0
        /*097c*/ 	.short	0x010a
        /*097e*/ 	.byte	0xff
	.zero		1


	//   ....[137]....
        /*0980*/ 	.word	0x00009070
        /*0984*/ 	.word	0x00000000
        /*0988*/ 	.word	0x000000e8
        /*098c*/ 	.short	0x010a
        /*098e*/ 	.byte	0xff
	.zero		1


	//   ....[138]....
        /*0990*/ 	.word	0x000090d0
        /*0994*/ 	.word	0x00000003
        /*0998*/ 	.word	0x000000d0
        /*099c*/ 	.short	0x010a
        /*099e*/ 	.byte	0xff
	.zero		1


	//   ....[139]....
        /*09a0*/ 	.word	0x00009130
        /*09a4*/ 	.word	0x00000003
        /*09a8*/ 	.word	0x000000d8
        /*09ac*/ 	.short	0x010a
        /*09ae*/ 	.byte	0xff
	.zero		1


	//   ....[140]....
        /*09b0*/ 	.word	0x00009190
        /*09b4*/ 	.word	0x00000000
        /*09b8*/ 	.word	0x000000d0
        /*09bc*/ 	.short	0x010a
        /*09be*/ 	.byte	0xff
	.zero		1


	//   ....[141]....
        /*09c0*/ 	.word	0x000091e0
        /*09c4*/ 	.word	0x00000000
        /*09c8*/ 	.word	0x000000f0
        /*09cc*/ 	.short	0x010a
        /*09ce*/ 	.byte	0xff
	.zero		1


	//   ....[142]....
        /*09d0*/ 	.word	0x00009230
        /*09d4*/ 	.word	0x00000003
        /*09d8*/ 	.word	0x000000c0
        /*09dc*/ 	.short	0x010a
        /*09de*/ 	.byte	0xff
	.zero		1


	//   ....[143]....
        /*09e0*/ 	.word	0x00009280
        /*09e4*/ 	.word	0x000000cf
        /*09e8*/ 	.word	0x00000110
        /*09ec*/ 	.short	0x010a
        /*09ee*/ 	.byte	0xff
	.zero		1


	//   ....[144]....
        /*09f0*/ 	.word	0x000092d0
        /*09f4*/ 	.word	0x000000d2
        /*09f8*/ 	.word	0x000000c0
        /*09fc*/ 	.short	0x010a
        /*09fe*/ 	.byte	0xff
	.zero		1


	//----- nvinfo : EIATTR_NUM_MBARRIERS
	.align		4
.L_47:
        /*0a00*/ 	.byte	0x03, 0x38
        /*0a02*/ 	.short	0x002e


	//----- nvinfo : EIATTR_EXIT_INSTR_OFFSETS
	.align		4
        /*0a04*/ 	.byte	0x04, 0x1c
        /*0a06*/ 	.short	(.L_49 - .L_48)


	//   ....[0]....
.L_48:
        /*0a08*/ 	.word	0x00002a50


	//   ....[1]....
        /*0a0c*/ 	.word	0x00002f40


	//   ....[2]....
        /*0a10*/ 	.word	0x00002fa0


	//   ....[3]....
        /*0a14*/ 	.word	0x00003da0


	//   ....[4]....
        /*0a18*/ 	.word	0x00004ab0


	//   ....[5]....
        /*0a1c*/ 	.word	0x00004af0


	//   ....[6]....
        /*0a20*/ 	.word	0x00008690


	//----- nvinfo : EIATTR_MAX_THREADS
	.align		4
.L_49:
        /*0a24*/ 	.byte	0x04, 0x05
        /*0a26*/ 	.short	(.L_51 - .L_50)
.L_50:
        /*0a28*/ 	.word	0x00000100
        /*0a2c*/ 	.word	0x00000001
        /*0a30*/ 	.word	0x00000001


	//----- nvinfo : EIATTR_CRS_STACK_SIZE
	.align		4
.L_51:
        /*0a34*/ 	.byte	0x04, 0x1e
        /*0a36*/ 	.short	(.L_53 - .L_52)
.L_52:
        /*0a38*/ 	.word	0x00000000


	//----- nvinfo : EIATTR_CBANK_PARAM_SIZE
	.align		4
.L_53:
        /*0a3c*/ 	.byte	0x03, 0x19
        /*0a3e*/ 	.short	0x0800


	//----- nvinfo : EIATTR_PARAM_CBANK
	.align		4
        /*0a40*/ 	.byte	0x04, 0x0a
        /*0a42*/ 	.short	(.L_55 - .L_54)
	.align		4
.L_54:
        /*0a44*/ 	.word	index@(.nv.constant0._ZN7cutlass13device_kernelINS_4gemm6kernel13GemmUniversalIN4cute5tupleIJiiiiEEENS1_10collective13CollectiveMmaINS1_35MainloopSm100TmaUmmaWarpSpecializedILi12ELi2ELi4ENS5_IJNS4_1CILi1EEESB_SB_EEEEENS5_IJNSA_ILi128EEESE_NSA_ILi64EEEEEENS_12float_e4m3_tENS5_IJSB_llEEENS_12float_e5m2_tESI_NS4_8TiledMMAINS4_8MMA_AtomIJNS4_10MMA_TraitsINS4_19SM100_MMA_F8F6F4_SSEJSH_SJ_fSE_SE_NS4_17integral_constantINS4_4UMMA5MajorELSQ_1EEESR_NSO_INSP_7ScaleInELSS_0EEEST_EEEEEENS4_6LayoutISC_NS5_IJNSA_ILi0EEESX_SX_EEEEENS5_IJNS4_10UnderscoreES10_S10_EEEEENS4_13SM90_TMA_LOADENS4_14ComposedLayoutINS4_7SwizzleILi3ELi4ELi3EEENS4_18smem_ptr_flag_bitsILi8EEENSW_INS5_IJSE_NSA_ILi8EEEEEENS5_IJSB_SE_EEEEEEEvNS4_8identityES13_S1D_vS1E_EENS_8epilogue10collective18CollectiveEpilogueINS1G_23Sm100TmaWarpSpecializedILi2ELi2ELi64ELb0ELb0EEEJSG_NS5_IJNSW_ISE_SB_EENSW_ISF_SB_EEEEESH_NS5_IJlSB_lEEESH_S1O_NS1G_6fusion15FusionCallbacksIS1K_NS1P_17LinearCombinationISH_fSH_fLNS_15FloatRoundStyleE2EEESG_S1N_JEEENS4_5SM1004TMEM4LOAD26SM100_TMEM_LOAD_32dp32b64xES13_NS14_INS15_ILi2ELi4ELi3EEES18_NSW_INS5_IJS19_SF_EEENS5_IJSF_SB_EEEEEEENS4_39AutoVectorizingCopyWithAssumedAlignmentILi128EEENS4_14SM90_TMA_STOREES23_S25_S25_EEEvvEEEEvNT_6ParamsE)
        /*0a48*/ 	.short	0x0380
        /*0a4a*/ 	.short	0x0800


	//----- nvinfo : EIATTR_SW_WAR
	.align		4
.L_55:
        /*0a4c*/ 	.byte	0x04, 0x36
        /*0a4e*/ 	.short	(.L_57 - .L_56)
.L_56:
        /*0a50*/ 	.word	0x00000008
.L_57:


//--------------------- .nv.callgraph             --------------------------
	.section	.nv.callgraph,"",@"SHT_CUDA_CALLGRAPH"
	.align	4
	.sectionentsize	8
	.align		4
        /*0000*/ 	.word	0x00000000
	.align		4
        /*0004*/ 	.word	0xffffffff
	.align		4
        /*0008*/ 	.word	index@(_ZN7cutlass13device_kernelINS_4gemm6kernel13GemmUniversalIN4cute5tupleIJiiiiEEENS1_10collective13CollectiveMmaINS1_35MainloopSm100TmaUmmaWarpSpecializedILi12ELi2ELi4ENS5_IJNS4_1CILi1EEESB_SB_EEEEENS5_IJNSA_ILi128EEESE_NSA_ILi64EEEEEENS_12float_e4m3_tENS5_IJSB_llEEENS_12float_e5m2_tESI_NS4_8TiledMMAINS4_8MMA_AtomIJNS4_10MMA_TraitsINS4_19SM100_MMA_F8F6F4_SSEJSH_SJ_fSE_SE_NS4_17integral_constantINS4_4UMMA5MajorELSQ_1EEESR_NSO_INSP_7ScaleInELSS_0EEEST_EEEEEENS4_6LayoutISC_NS5_IJNSA_ILi0EEESX_SX_EEEEENS5_IJNS4_10UnderscoreES10_S10_EEEEENS4_13SM90_TMA_LOADENS4_14ComposedLayoutINS4_7SwizzleILi3ELi4ELi3EEENS4_18smem_ptr_flag_bitsILi8EEENSW_INS5_IJSE_NSA_ILi8EEEEEENS5_IJSB_SE_EEEEEEEvNS4_8identityES13_S1D_vS1E_EENS_8epilogue10collective18CollectiveEpilogueINS1G_23Sm100TmaWarpSpecializedILi2ELi2ELi64ELb0ELb0EEEJSG_NS5_IJNSW_ISE_SB_EENSW_ISF_SB_EEEEESH_NS5_IJlSB_lEEESH_S1O_NS1G_6fusion15FusionCallbacksIS1K_NS1P_17LinearCombinationISH_fSH_fLNS_15FloatRoundStyleE2EEESG_S1N_JEEENS4_5SM1004TMEM4LOAD26SM100_TMEM_LOAD_32dp32b64xES13_NS14_INS15_ILi2ELi4ELi3EEES18_NSW_INS5_IJS19_SF_EEENS5_IJSF_SB_EEEEEEENS4_39AutoVectorizingCopyWithAssumedAlignmentILi128EEENS4_14SM90_TMA_STOREES23_S25_S25_EEEvvEEEEvNT_6ParamsE)
	.align		4
        /*000c*/ 	.word	index@(__assertfail)
	.align		4
        /*0010*/ 	.word	0x00000000
	.align		4
        /*0014*/ 	.word	0xfffffffe
	.align		4
        /*0018*/ 	.word	0x00000000
	.align		4
        /*001c*/ 	.word	0xfffffffd
	.align		4
        /*0020*/ 	.word	0x00000000
	.align		4
        /*0024*/ 	.word	0xfffffffc


//--------------------- .nv.constant4             --------------------------
	.section	.nv.constant4,"a",@progbits
	.align	8
	.align		8
.nv.constant4:
        /*0000*/ 	.dword	__assertfail
	.align		8
        /*0008*/ 	.dword	__unnamed_1
	.align		8
        /*0010*/ 	.dword	__unnamed_2
	.align		8
        /*0018*/ 	.dword	_ZN40_INTERNAL_16719495_4_k_cu_59462766_382454cuda3std3__45__cpo5beginE
	.align		8
        /*0020*/ 	.dword	_ZN40_INTERNAL_16719495_4_k_cu_59462766_382454cuda3std3__45__cpo3endE
	.align		8
        /*0028*/ 	.dword	_ZN40_INTERNAL_16719495_4_k_cu_59462766_382454cuda3std3__45__cpo6cbeginE
	.align		8
        /*0030*/ 	.dword	_ZN40_INTERNAL_16719495_4_k_cu_59462766_382454cuda3std3__45__cpo4cendE
	.align		8
        /*0038*/ 	.dword	_ZN40_INTERNAL_16719495_4_k_cu_59462766_382454cuda3std3__442_GLOBAL__N__16719495_4_k_cu_59462766_382456ignoreE
	.align		8
        /*0040*/ 	.dword	_ZN40_INTERNAL_16719495_4_k_cu_59462766_382454cuda3std3__419piecewise_constructE
	.align		8
        /*0048*/ 	.dword	_ZN40_INTERNAL_16719495_4_k_cu_59462766_382454cuda3std3__48in_placeE
	.align		8
        /*0050*/ 	.dword	_ZN40_INTERNAL_16719495_4_k_cu_59462766_382454cuda3std6ranges3__45__cpo4swapE
	.align		8
        /*0058*/ 	.dword	_ZN40_INTERNAL_16719495_4_k_cu_59462766_382454cuda3std6ranges3__45__cpo9iter_moveE
	.align		8
        /*0060*/ 	.dword	_ZN40_INTERNAL_16719495_4_k_cu_59462766_382454cute7productE
	.align		8
        /*0068*/ 	.dword	_ZN40_INTERNAL_16719495_4_k_cu_59462766_382454cute1_E
	.align		8
        /*0070*/ 	.dword	$str$25
	.align		8
        /*0078*/ 	.dword	$str$26
	.align		8
        /*0080*/ 	.dword	$str$27
	.align		8
        /*0088*/ 	.dword	$str$28


//--------------------- .text._ZN7cutlass13device_kernelINS_4gemm6kernel13GemmUniversalIN4cute5tupleIJiiiiEEENS1_10collective13CollectiveMmaINS1_35MainloopSm100TmaUmmaWarpSpecializedILi12ELi2ELi4ENS5_IJNS4_1CILi1EEESB_SB_EEEEENS5_IJNSA_ILi128EEESE_NSA_ILi64EEEEEENS_12float_e4m3_tENS5_IJSB_llEEENS_12float_e5m2_tESI_NS4_8TiledMMAINS4_8MMA_AtomIJNS4_10MMA_TraitsINS4_19SM100_MMA_F8F6F4_SSEJSH_SJ_fSE_SE_NS4_17integral_constantINS4_4UMMA5MajorELSQ_1EEESR_NSO_INSP_7ScaleInELSS_0EEEST_EEEEEENS4_6LayoutISC_NS5_IJNSA_ILi0EEESX_SX_EEEEENS5_IJNS4_10UnderscoreES10_S10_EEEEENS4_13SM90_TMA_LOADENS4_14ComposedLayoutINS4_7SwizzleILi3ELi4ELi3EEENS4_18smem_ptr_flag_bitsILi8EEENSW_INS5_IJSE_NSA_ILi8EEEEEENS5_IJSB_SE_EEEEEEEvNS4_8identityES13_S1D_vS1E_EENS_8epilogue10collective18CollectiveEpilogueINS1G_23Sm100TmaWarpSpecializedILi2ELi2ELi64ELb0ELb0EEEJSG_NS5_IJNSW_ISE_SB_EENSW_ISF_SB_EEEEESH_NS5_IJlSB_lEEESH_S1O_NS1G_6fusion15FusionCallbacksIS1K_NS1P_17LinearCombinationISH_fSH_fLNS_15FloatRoundStyleE2EEESG_S1N_JEEENS4_5SM1004TMEM4LOAD26SM100_TMEM_LOAD_32dp32b64xES13_NS14_INS15_ILi2ELi4ELi3EEES18_NSW_INS5_IJS19_SF_EEENS5_IJSF_SB_EEEEEEENS4_39AutoVectorizingCopyWithAssumedAlignmentILi128EEENS4_14SM90_TMA_STOREES23_S25_S25_EEEvvEEEEvNT_6ParamsE --------------------------
	.section	.text._ZN7cutlass13device_kernelINS_4gemm6kernel13GemmUniversalIN4cute5tupleIJiiiiEEENS1_10collective13CollectiveMmaINS1_35MainloopSm100TmaUmmaWarpSpecializedILi12ELi2ELi4ENS5_IJNS4_1CILi1EEESB_SB_EEEEENS5_IJNSA_ILi128EEESE_NSA_ILi64EEEEEENS_12float_e4m3_tENS5_IJSB_llEEENS_12float_e5m2_tESI_NS4_8TiledMMAINS4_8MMA_AtomIJNS4_10MMA_TraitsINS4_19SM100_MMA_F8F6F4_SSEJSH_SJ_fSE_SE_NS4_17integral_constantINS4_4UMMA5MajorELSQ_1EEESR_NSO_INSP_7ScaleInELSS_0EEEST_EEEEEENS4_6LayoutISC_NS5_IJNSA_ILi0EEESX_SX_EEEEENS5_IJNS4_10UnderscoreES10_S10_EEEEENS4_13SM90_TMA_LOADENS4_14ComposedLayoutINS4_7SwizzleILi3ELi4ELi3EEENS4_18smem_ptr_flag_bitsILi8EEENSW_INS5_IJSE_NSA_ILi8EEEEEENS5_IJSB_SE_EEEEEEEvNS4_8identityES13_S1D_vS1E_EENS_8epilogue10collective18CollectiveEpilogueINS1G_23Sm100TmaWarpSpecializedILi2ELi2ELi64ELb0ELb0EEEJSG_NS5_IJNSW_ISE_SB_EENSW_ISF_SB_EEEEESH_NS5_IJlSB_lEEESH_S1O_NS1G_6fusion15FusionCallbacksIS1K_NS1P_17LinearCombinationISH_fSH_fLNS_15FloatRoundStyleE2EEESG_S1N_JEEENS4_5SM1004TMEM4LOAD26SM100_TMEM_LOAD_32dp32b64xES13_NS14_INS15_ILi2ELi4ELi3EEES18_NSW_INS5_IJS19_SF_EEENS5_IJSF_SB_EEEEEEENS4_39AutoVectorizingCopyWithAssumedAlignmentILi128EEENS4_14SM90_TMA_STOREES23_S25_S25_EEEvvEEEEvNT_6ParamsE,"ax",@progbits
	.align	128
.text._ZN7cutlass13device_kernelINS_4gemm6kernel13GemmUniversalIN4cute5tupleIJiiiiEEENS1_10collective13CollectiveMmaINS1_35MainloopSm100TmaUmmaWarpSpecializedILi12ELi2ELi4ENS5_IJNS4_1CILi1EEESB_SB_EEEEENS5_IJNSA_ILi128EEESE_NSA_ILi64EEEEEENS_12float_e4m3_tENS5_IJSB_llEEENS_12float_e5m2_tESI_NS4_8TiledMMAINS4_8MMA_AtomIJNS4_10MMA_TraitsINS4_19SM100_MMA_F8F6F4_SSEJSH_SJ_fSE_SE_NS4_17integral_constantINS4_4UMMA5MajorELSQ_1EEESR_NSO_INSP_7ScaleInELSS_0EEEST_EEEEEENS4_6LayoutISC_NS5_IJNSA_ILi0EEESX_SX_EEEEENS5_IJNS4_10UnderscoreES10_S10_EEEEENS4_13SM90_TMA_LOADENS4_14ComposedLayoutINS4_7SwizzleILi3ELi4ELi3EEENS4_18smem_ptr_flag_bitsILi8EEENSW_INS5_IJSE_NSA_ILi8EEEEEENS5_IJSB_SE_EEEEEEEvNS4_8identityES13_S1D_vS1E_EENS_8epilogue10collective18CollectiveEpilogueINS1G_23Sm100TmaWarpSpecializedILi2ELi2ELi64ELb0ELb0EEEJSG_NS5_IJNSW_ISE_SB_EENSW_ISF_SB_EEEEESH_NS5_IJlSB_lEEESH_S1O_NS1G_6fusion15FusionCallbacksIS1K_NS1P_17LinearCombinationISH_fSH_fLNS_15FloatRoundStyleE2EEESG_S1N_JEEENS4_5SM1004TMEM4LOAD26SM100_TMEM_LOAD_32dp32b64xES13_NS14_INS15_ILi2ELi4ELi3EEES18_NSW_INS5_IJS19_SF_EEENS5_IJSF_SB_EEEEEEENS4_39AutoVectorizingCopyWithAssumedAlignmentILi128EEENS4_14SM90_TMA_STOREES23_S25_S25_EEEvvEEEEvNT_6ParamsE:
        .type           _ZN7cutlass13device_kernelINS_4gemm6kernel13GemmUniversalIN4cute5tupleIJiiiiEEENS1_10collective13CollectiveMmaINS1_35MainloopSm100TmaUmmaWarpSpecializedILi12ELi2ELi4ENS5_IJNS4_1CILi1EEESB_SB_EEEEENS5_IJNSA_ILi128EEESE_NSA_ILi64EEEEEENS_12float_e4m3_tENS5_IJSB_llEEENS_12float_e5m2_tESI_NS4_8TiledMMAINS4_8MMA_AtomIJNS4_10MMA_TraitsINS4_19SM100_MMA_F8F6F4_SSEJSH_SJ_fSE_SE_NS4_17integral_constantINS4_4UMMA5MajorELSQ_1EEESR_NSO_INSP_7ScaleInELSS_0EEEST_EEEEEENS4_6LayoutISC_NS5_IJNSA_ILi0EEESX_SX_EEEEENS5_IJNS4_10UnderscoreES10_S10_EEEEENS4_13SM90_TMA_LOADENS4_14ComposedLayoutINS4_7SwizzleILi3ELi4ELi3EEENS4_18smem_ptr_flag_bitsILi8EEENSW_INS5_IJSE_NSA_ILi8EEEEEENS5_IJSB_SE_EEEEEEEvNS4_8identityES13_S1D_vS1E_EENS_8epilogue10collective18CollectiveEpilogueINS1G_23Sm100TmaWarpSpecializedILi2ELi2ELi64ELb0ELb0EEEJSG_NS5_IJNSW_ISE_SB_EENSW_ISF_SB_EEEEESH_NS5_IJlSB_lEEESH_S1O_NS1G_6fusion15FusionCallbacksIS1K_NS1P_17LinearCombinationISH_fSH_fLNS_15FloatRoundStyleE2EEESG_S1N_JEEENS4_5SM1004TMEM4LOAD26SM100_TMEM_LOAD_32dp32b64xES13_NS14_INS15_ILi2ELi4ELi3EEES18_NSW_INS5_IJS19_SF_EEENS5_IJSF_SB_EEEEEEENS4_39AutoVectorizingCopyWithAssumedAlignmentILi128EEENS4_14SM90_TMA_STOREES23_S25_S25_EEEvvEEEEvNT_6ParamsE,@function
        .size           _ZN7cutlass13device_kernelINS_4gemm6kernel13GemmUniversalIN4cute5tupleIJiiiiEEENS1_10collective13CollectiveMmaINS1_35MainloopSm100TmaUmmaWarpSpecializedILi12ELi2ELi4ENS5_IJNS4_1CILi1EEESB_SB_EEEEENS5_IJNSA_ILi128EEESE_NSA_ILi64EEEEEENS_12float_e4m3_tENS5_IJSB_llEEENS_12float_e5m2_tESI_NS4_8TiledMMAINS4_8MMA_AtomIJNS4_10MMA_TraitsINS4_19SM100_MMA_F8F6F4_SSEJSH_SJ_fSE_SE_NS4_17integral_constantINS4_4UMMA5MajorELSQ_1EEESR_NSO_INSP_7ScaleInELSS_0EEEST_EEEEEENS4_6LayoutISC_NS5_IJNSA_ILi0EEESX_SX_EEEEENS5_IJNS4_10UnderscoreES10_S10_EEEEENS4_13SM90_TMA_LOADENS4_14ComposedLayoutINS4_7SwizzleILi3ELi4ELi3EEENS4_18smem_ptr_flag_bitsILi8EEENSW_INS5_IJSE_NSA_ILi8EEEEEENS5_IJSB_SE_EEEEEEEvNS4_8identityES13_S1D_vS1E_EENS_8epilogue10collective18CollectiveEpilogueINS1G_23Sm100TmaWarpSpecializedILi2ELi2ELi64ELb0ELb0EEEJSG_NS5_IJNSW_ISE_SB_EENSW_ISF_SB_EEEEESH_NS5_IJlSB_lEEESH_S1O_NS1G_6fusion15FusionCallbacksIS1K_NS1P_17LinearCombinationISH_fSH_fLNS_15FloatRoundStyleE2EEESG_S1N_JEEENS4_5SM1004TMEM4LOAD26SM100_TMEM_LOAD_32dp32b64xES13_NS14_INS15_ILi2ELi4ELi3EEES18_NSW_INS5_IJS19_SF_EEENS5_IJSF_SB_EEEEEEENS4_39AutoVectorizingCopyWithAssumedAlignmentILi128EEENS4_14SM90_TMA_STOREES23_S25_S25_EEEvvEEEEvNT_6ParamsE,(.L_x_168 - _ZN7cutlass13device_kernelINS_4gemm6kernel13GemmUniversalIN4cute5tupleIJiiiiEEENS1_10collective13CollectiveMmaINS1_35MainloopSm100TmaUmmaWarpSpecializedILi12ELi2ELi4ENS5_IJNS4_1CILi1EEESB_SB_EEEEENS5_IJNSA_ILi128EEESE_NSA_ILi64EEEEEENS_12float_e4m3_tENS5_IJSB_llEEENS_12float_e5m2_tESI_NS4_8TiledMMAINS4_8MMA_AtomIJNS4_10MMA_TraitsINS4_19SM100_MMA_F8F6F4_SSEJSH_SJ_fSE_SE_NS4_17integral_constantINS4_4UMMA5MajorELSQ_1EEESR_NSO_INSP_7ScaleInELSS_0EEEST_EEEEEENS4_6LayoutISC_NS5_IJNSA_ILi0EEESX_SX_EEEEENS5_IJNS4_10UnderscoreES10_S10_EEEEENS4_13SM90_TMA_LOADENS4_14ComposedLayoutINS4_7SwizzleILi3ELi4ELi3EEENS4_18smem_ptr_flag_bitsILi8EEENSW_INS5_IJSE_NSA_ILi8EEEEEENS5_IJSB_SE_EEEEEEEvNS4_8identityES13_S1D_vS1E_EENS_8epilogue10collective18CollectiveEpilogueINS1G_23Sm100TmaWarpSpecializedILi2ELi2ELi64ELb0ELb0EEEJSG_NS5_IJNSW_ISE_SB_EENSW_ISF_SB_EEEEESH_NS5_IJlSB_lEEESH_S1O_NS1G_6fusion15FusionCallbacksIS1K_NS1P_17LinearCombinationISH_fSH_fLNS_15FloatRoundStyleE2EEESG_S1N_JEEENS4_5SM1004TMEM4LOAD26SM100_TMEM_LOAD_32dp32b64xES13_NS14_INS15_ILi2ELi4ELi3EEES18_NSW_INS5_IJS19_SF_EEENS5_IJSF_SB_EEEEEEENS4_39AutoVectorizingCopyWithAssumedAlignmentILi128EEENS4_14SM90_TMA_STOREES23_S25_S25_EEEvvEEEEvNT_6ParamsE)
        .other          _ZN7cutlass13device_kernelINS_4gemm6kernel13GemmUniversalIN4cute5tupleIJiiiiEEENS1_10collective13CollectiveMmaINS1_35MainloopSm100TmaUmmaWarpSpecializedILi12ELi2ELi4ENS5_IJNS4_1CILi1EEESB_SB_EEEEENS5_IJNSA_ILi128EEESE_NSA_ILi64EEEEEENS_12float_e4m3_tENS5_IJSB_llEEENS_12float_e5m2_tESI_NS4_8TiledMMAINS4_8MMA_AtomIJNS4_10MMA_TraitsINS4_19SM100_MMA_F8F6F4_SSEJSH_SJ_fSE_SE_NS4_17integral_constantINS4_4UMMA5MajorELSQ_1EEESR_NSO_INSP_7ScaleInELSS_0EEEST_EEEEEENS4_6LayoutISC_NS5_IJNSA_ILi0EEESX_SX_EEEEENS5_IJNS4_10UnderscoreES10_S10_EEEEENS4_13SM90_TMA_LOADENS4_14ComposedLayoutINS4_7SwizzleILi3ELi4ELi3EEENS4_18smem_ptr_flag_bitsILi8EEENSW_INS5_IJSE_NSA_ILi8EEEEEENS5_IJSB_SE_EEEEEEEvNS4_8identityES13_S1D_vS1E_EENS_8epilogue10collective18CollectiveEpilogueINS1G_23Sm100TmaWarpSpecializedILi2ELi2ELi64ELb0ELb0EEEJSG_NS5_IJNSW_ISE_SB_EENSW_ISF_SB_EEEEESH_NS5_IJlSB_lEEESH_S1O_NS1G_6fusion15FusionCallbacksIS1K_NS1P_17LinearCombinationISH_fSH_fLNS_15FloatRoundStyleE2EEESG_S1N_JEEENS4_5SM1004TMEM4LOAD26SM100_TMEM_LOAD_32dp32b64xES13_NS14_INS15_ILi2ELi4ELi3EEES18_NSW_INS5_IJS19_SF_EEENS5_IJSF_SB_EEEEEEENS4_39AutoVectorizingCopyWithAssumedAlignmentILi128EEENS4_14SM90_TMA_STOREES23_S25_S25_EEEvvEEEEvNT_6ParamsE,@"STO_CUDA_ENTRY STV_DEFAULT"
_ZN7cutlass13device_kernelINS_4gemm6kernel13GemmUniversalIN4cute5tupleIJiiiiEEENS1_10collective13CollectiveMmaINS1_35MainloopSm100TmaUmmaWarpSpecializedILi12ELi2ELi4ENS5_IJNS4_1CILi1EEESB_SB_EEEEENS5_IJNSA_ILi128EEESE_NSA_ILi64EEEEEENS_12float_e4m3_tENS5_IJSB_llEEENS_12float_e5m2_tESI_NS4_8TiledMMAINS4_8MMA_AtomIJNS4_10MMA_TraitsINS4_19SM100_MMA_F8F6F4_SSEJSH_SJ_fSE_SE_NS4_17integral_constantINS4_4UMMA5MajorELSQ_1EEESR_NSO_INSP_7ScaleInELSS_0EEEST_EEEEEENS4_6LayoutISC_NS5_IJNSA_ILi0EEESX_SX_EEEEENS5_IJNS4_10UnderscoreES10_S10_EEEEENS4_13SM90_TMA_LOADENS4_14ComposedLayoutINS4_7SwizzleILi3ELi4ELi3EEENS4_18smem_ptr_flag_bitsILi8EEENSW_INS5_IJSE_NSA_ILi8EEEEEENS5_IJSB_SE_EEEEEEEvNS4_8identityES13_S1D_vS1E_EENS_8epilogue10collective18CollectiveEpilogueINS1G_23Sm100TmaWarpSpecializedILi2ELi2ELi64ELb0ELb0EEEJSG_NS5_IJNSW_ISE_SB_EENSW_ISF_SB_EEEEESH_NS5_IJlSB_lEEESH_S1O_NS1G_6fusion15FusionCallbacksIS1K_NS1P_17LinearCombinationISH_fSH_fLNS_15FloatRoundStyleE2EEESG_S1N_JEEENS4_5SM1004TMEM4LOAD26SM100_TMEM_LOAD_32dp32b64xES13_NS14_INS15_ILi2ELi4ELi3EEES18_NSW_INS5_IJS19_SF_EEENS5_IJSF_SB_EEEEEEENS4_39AutoVectorizingCopyWithAssumedAlignmentILi128EEENS4_14SM90_TMA_STOREES23_S25_S25_EEEvvEEEEvNT_6ParamsE:
[----:B------:R-:W1:Y:S01]  /*0000*/  LDC R1, c[0x0][0x37c] ;  /* 0x0000df00ff017b82 */ /* 0x000e620000000800 */
[----:B------:R-:W2:Y:S01]  /*0010*/  S2R R189, SR_TID.X ;  /* 0x0000000000bd7919 */ /* 0x000ea20000002100 */
[----:B------:R-:W3:Y:S01]  /*0020*/  LDCU.64 UR4, c[0x0][0x890] ;  /* 0x00011200ff0477ac */ /* 0x000ee20008000a00 */
[----:B------:R-:W-:Y:S02]  /*0030*/  PRMT R171, RZ, 0x7610, R171 ;  /* 0x00007610ffab7816 */ /* 0x000fe400000000ab */
[----:B------:R-:W-:Y:S01]  /*0040*/  ELECT P5, URZ, PT ;  /* 0x0000000000ff782f */ /* 0x000fe200038a0000 */
[----:B------:R-:W4:Y:S01]  /*0050*/  LDCU.64 UR46, c[0x0][0x358] ;  /* 0x00006b00ff2e77ac */ /* 0x000f220008000a00 */
[----:B---3--:R-:W-:-:S04]  /*0060*/  UISETP.NE.U32.AND UP0, UPT, UR4, URZ, UPT ;  /* 0x000000ff0400728c */ /* 0x008fc8000bf05070 */
[----:B------:R-:W-:Y:S01]  /*0070*/  UISETP.NE.AND.EX UP0, UPT, UR5, URZ, UPT, UP0 ;  /* 0x000000ff0500728c */ /* 0x000fe2000bf05300 */
[----:B--2---:R-:W-:-:S05]  /*0080*/  SHF.R.U32.HI R173, RZ, 0x5, R189 ;  /* 0x00000005ffad7819 */ /* 0x004fca00000116bd */
[----:B------:R-:W2:Y:S02]  /*0090*/  SHFL.IDX PT, R0, R173, RZ, 0x1f ;  /* 0x00001fffad007589 */ /* 0x000ea400000e0000 */
[----:B--2---:R-:W-:Y:S01]  /*00a0*/  R2UR UR8, R0 ;  /* 0x00000000000872ca */ /* 0x004fe200000e0000 */
[----:B-1--4-:R-:W-:-:S14]  /*00b0*/  BRA.U UP0, `(.L_x_0) ;  /* 0x00000001002c7547 */ /* 0x012fdc000b800000 */
[----:B------:R-:W1:Y:S02]  /*00c0*/  LDCU.64 UR6, c[0x0][0x888] ;  /* 0x00011100ff0677ac */ /* 0x000e640008000a00 */
[----:B-1----:R-:W-:-:S04]  /*00d0*/  UISETP.NE.U32.AND UP0, UPT, UR6, URZ, UPT ;  /* 0x000000ff0600728c */ /* 0x002fc8000bf05070 */
[----:B------:R-:W-:-:S09]  /*00e0*/  UISETP.NE.AND.EX UP0, UPT, UR7, URZ, UPT, UP0 ;  /* 0x000000ff0700728c */ /* 0x000fd2000bf05300 */
[----:B------:R-:W-:Y:S05]  /*00f0*/  BRA.U !UP0, `(.L_x_1) ;  /* 0x0000000108107547 */ /* 0x000fea000b800000 */
[----:B------:R-:W1:Y:S02]  /*0100*/  LDC.64 R2, c[0x0][0x888] ;  /* 0x00022200ff027b82 */ /* 0x000e640000000a00 */
[----:B-1----:R1:W5:Y:S01]  /*0110*/  LDG.E R81, desc[UR46][R2.64] ;  /* 0x0000002e02517981 */ /* 0x002362000c1e1900 */
[----:B------:R-:W-:Y:S01]  /*0120*/  HFMA2 R171, -RZ, RZ, 0, 5.9604644775390625e-08 ;  /* 0x00000001ffab7431 */ /* 0x000fe200000001ff */
[----:B------:R-:W-:Y:S05]  /*0130*/  BRA `(.L_x_0) ;  /* 0x00000000000c7947 */ /* 0x000fea0003800000 */
.L_x_1:
[----:B------:R-:W1:Y:S01]  /*0140*/  LDCU UR6, c[0x0][0x880] ;  /* 0x00011000ff0677ac */ /* 0x000e620008000800 */
[----:B------:R-:W-:Y:S01]  /*0150*/  HFMA2 R171, -RZ, RZ, 0, 5.9604644775390625e-08 ;  /* 0x00000001ffab7431 */ /* 0x000fe200000001ff */
[----:B-1----:R-:W-:-:S07]  /*0160*/  MOV R81, UR6 ;  /* 0x0000000600517c02 */ /* 0x002fce0008000f00 */
.L_x_0:
[----:B------:R-:W2:Y:S02]  /*0170*/  LDCU.64 UR6, c[0x0][0x8b0] ;  /* 0x00011600ff0677ac */ /* 0x000ea40008000a00 */
[----:B--2---:R-:W-:-:S04]  /*0180*/  UISETP.NE.U32.AND UP0, UPT, UR6, URZ, UPT ;  /* 0x000000ff0600728c */ /* 0x004fc8000bf05070 */
[----:B------:R-:W-:-:S09]  /*0190*/  UISETP.NE.AND.EX UP0, UPT, UR7, URZ, UPT, UP0 ;  /* 0x000000ff0700728c */ /* 0x000fd2000bf05300 */
[----:B------:R-:W-:Y:S05]  /*01a0*/  BRA.U UP0, `(.L_x_2) ;  /* 0x0000000100247547 */ /* 0x000fea000b800000 */
[----:B------:R-:W2:Y:S02]  /*01b0*/  LDCU.64 UR6, c[0x0][0x8a8] ;  /* 0x00011500ff0677ac */ /* 0x000ea40008000a00 */
[----:B--2---:R-:W-:-:S04]  /*01c0*/  UISETP.NE.U32.AND UP0, UPT, UR6, URZ, UPT ;  /* 0x000000ff0600728c */ /* 0x004fc8000bf05070 */
[----:B------:R-:W-:-:S09]  /*01d0*/  UISETP.NE.AND.EX UP0, UPT, UR7, URZ, UPT, UP0 ;  /* 0x000000ff0700728c */ /* 0x000fd2000bf05300 */
[----:B------:R-:W-:Y:S05]  /*01e0*/  BRA.U !UP0, `(.L_x_3) ;  /* 0x00000001080c7547 */ /* 0x000fea000b800000 */
[----:B------:R-:W2:Y:S02]  /*01f0*/  LDC.64 R78, c[0x0][0x8a8] ;  /* 0x00022a00ff4e7b82 */ /* 0x000ea40000000a00 */
[----:B--2---:R2:W5:Y:S01]  /*0200*/  LDG.E R78, desc[UR46][R78.64] ;  /* 0x0000002e4e4e7981 */ /* 0x004562000c1e1900 */
[----:B------:R-:W-:Y:S05]  /*0210*/  BRA `(.L_x_2) ;  /* 0x0000000000087947 */ /* 0x000fea0003800000 */
.L_x_3:
[----:B------:R-:W2:Y:S02]  /*0220*/  LDCU UR6, c[0x0][0x8a0] ;  /* 0x00011400ff0677ac */ /* 0x000ea40008000800 */
[----:B--2---:R-:W-:Y:S02]  /*0230*/  MOV R78, UR6 ;  /* 0x00000006004e7c02 */ /* 0x004fe40008000f00 */
.L_x_2:
[----:B------:R-:W-:Y:S01]  /*0240*/  IMAD.U32 R0, RZ, RZ, UR8 ;  /* 0x00000008ff007e24 */ /* 0x000fe2000f8e00ff */
[----:B------:R-:W-:Y:S04]  /*0250*/  BSSY.RECONVERGENT B0, `(.L_x_4) ;  /* 0x000000c000007945 */ /* 0x000fe80003800200 */
[C---:B------:R-:W-:Y:S02]  /*0260*/  ISETP.NE.OR P1, PT, R0.reuse, 0x1, !P5 ;  /* 0x000000010000780c */ /* 0x040fe40006f25670 */
[----:B------:R-:W-:-:S11]  /*0270*/  ISETP.NE.OR P0, PT, R0, 0x3, !P5 ;  /* 0x000000030000780c */ /* 0x000fd60006f05670 */
[----:B------:R-:W-:Y:S05]  /*0280*/  @P1 BRA `(.L_x_5) ;  /* 0x0000000000201947 */ /* 0x000fea0003800000 */
[----:B------:R-:W3:Y:S02]  /*0290*/  LDCU.64 UR6, c[0x0][0x348] ;  /* 0x00006900ff0677ac */ /* 0x000ee40008000a00 */
[----:B---3--:R-:W-:Y:S02]  /*02a0*/  UIADD3 UR10, UP1, UPT, UR6, 0x80, URZ ;  /* 0x00000080060a7890 */ /* 0x008fe4000ff3e0ff */
[----:B------:R-:W-:Y:S02]  /*02b0*/  UIADD3 UR6, UP0, UPT, UR6, 0x180, URZ ;  /* 0x0000018006067890 */ /* 0x000fe4000ff1e0ff */
[----:B------:R-:W-:Y:S02]  /*02c0*/  UIADD3.X UR11, UPT, UPT, URZ, UR7, URZ, UP1, !UPT ;  /* 0x00000007ff0b7290 */ /* 0x000fe40008ffe4ff */
[----:B------:R-:W-:-:S07]  /*02d0*/  UIADD3.X UR7, UPT, UPT, URZ, UR7, URZ, UP0, !UPT ;  /* 0x00000007ff077290 */ /* 0x000fce00087fe4ff */
[----:B------:R3:W-:Y:S02]  /*02e0*/  UTMACCTL.PF [UR10] ;  /* 0x000000000a0079b9 */ /* 0x0007e40008040000 */
[----:B------:R3:W-:Y:S02]  /*02f0*/  UTMACCTL.PF [UR6] ;  /* 0x00000000060079b9 */ /* 0x0007e40008040000 */
[----:B---3--:R-:W-:Y:S01]  /*0300*/  NOP ;  /* 0x0000000000007918 */ /* 0x008fe20000000000 */
.L_x_5:
[----:B------:R-:W-:Y:S05]  /*0310*/  BSYNC.RECONVERGENT B0 ;  /* 0x0000000000007941 */ /* 0x000fea0003800200 */
.L_x_4:
[----:B------:R-:W-:Y:S04]  /*0320*/  BSSY.RECONVERGENT B0, `(.L_x_6) ;  /* 0x000000a000007945 */ /* 0x000fe80003800200 */
        /* <DEDUP_REMOVED lines=9> */
.L_x_7:
[----:B------:R-:W-:Y:S05]  /*03c0*/  BSYNC.RECONVERGENT B0 ;  /* 0x0000000000007941 */ /* 0x000fea0003800200 */
.L_x_6:
[----:B------:R-:W3:Y:S01]  /*03d0*/  LDCU.64 UR6, c[0x0][0x888] ;  /* 0x00011100ff0677ac */ /* 0x000ee20008000a00 */
[----:B------:R-:W-:Y:S02]  /*03e0*/  UISETP.EQ.U32.AND UP1, UPT, UR4, URZ, UPT ;  /* 0x000000ff0400728c */ /* 0x000fe4000bf22070 */
[----:B------:R-:W-:Y:S02]  /*03f0*/  UPLOP3.LUT UP2, UPT, UPT, UPT, UPT, 0x80, 0x8 ;  /* 0x000000000008789c */ /* 0x000fe40003f4f070 */
[----:B---3--:R-:W-:-:S04]  /*0400*/  UISETP.NE.U32.AND UP0, UPT, UR6, URZ, UPT ;  /* 0x000000ff0600728c */ /* 0x008fc8000bf05070 */
[----:B------:R-:W-:-:S04]  /*0410*/  UISETP.NE.AND.EX UP0, UPT, UR7, URZ, UPT, UP0 ;  /* 0x000000ff0700728c */ /* 0x000fc8000bf05300 */
[----:B------:R-:W-:-:S04]  /*0420*/  UISETP.EQ.OR.EX UP3, UPT, UR5, URZ, !UP0, UP1 ;  /* 0x000000ff0500728c */ /* 0x000fc8000c762710 */
[----:B------:R-:W-:-:S05]  /*0430*/  UP2UR UR50, UPR, URZ, 0x8 ;  /* 0x00000008ff327883 */ /* 0x000fca0008000000 */
[----:B------:R-:W-:Y:S07]  /*0440*/  BRA.U !UP3, `(.L_x_8) ;  /* 0x000000010b207547 */ /* 0x000fee000b800000 */
[----:B------:R-:W-:Y:S01]  /*0450*/  UISETP.NE.U32.AND UP2, UPT, UR4, URZ, UPT ;  /* 0x000000ff0400728c */ /* 0x000fe2000bf45070 */
[----:B-----5:R-:W-:Y:S01]  /*0460*/  FSETP.NEU.AND P0, PT, R81, RZ, PT ;  /* 0x000000ff5100720b */ /* 0x020fe20003f0d000 */
[----:B------:R-:W-:Y:S02]  /*0470*/  USEL UR4, URZ, 0xffffffff, UP0 ;  /* 0xffffffffff047887 */ /* 0x000fe40008000000 */
[----:B------:R-:W-:-:S10]  /*0480*/  UISETP.NE.AND.EX UP2, UPT, UR5, URZ, UPT, UP2 ;  /* 0x000000ff0500728c */ /* 0x000fd4000bf45320 */
[----:B------:R-:W-:Y:S01]  /*0490*/  VOTEU.ANY UP1, P0 ;  /* 0x0000000000ff7886 */ /* 0x000fe20000020100 */
[----:B------:R-:W-:-:S04]  /*04a0*/  @!UP2 USEL UR4, URZ, 0xffffffff, UP1 ;  /* 0xffffffffff04a887 */ /* 0x000fc80008800000 */
[----:B------:R-:W-:-:S04]  /*04b0*/  ULOP3.LUT UR4, UR4, 0x1, URZ, 0xc0, !UPT ;  /* 0x0000000104047892 */ /* 0x000fc8000f8ec0ff */
[----:B------:R-:W-:-:S11]  /*04c0*/  UISETP.NE.U32.AND UP2, UPT, UR4, 0x1, UPT ;  /* 0x000000010400788c */ /* 0x000fd6000bf45070 */
.L_x_8:
[----:B-1----:R-:W1:Y:S01]  /*04d0*/  SHFL.IDX PT, R2, R173, RZ, 0x1f ;  /* 0x00001fffad027589 */ /* 0x002e6200000e0000 */
[----:B------:R-:W-:-:S04]  /*04e0*/  UISETP.NE.AND UP1, UPT, UR8, 0x2, UPT ;  /* 0x000000020800788c */ /* 0x000fc8000bf25270 */
[----:B------:R-:W-:Y:S01]  /*04f0*/  USEL UR6, URZ, 0x1, UP1 ;  /* 0x00000001ff067887 */ /* 0x000fe20008800000 */
[----:B-1----:R-:W-:-:S13]  /*0500*/  ISETP.NE.AND P0, PT, R2, RZ, PT ;  /* 0x000000ff0200720c */ /* 0x002fda0003f05270 */
[----:B------:R-:W-:Y:S05]  /*0510*/  @P0 BRA `(.L_x_9) ;  /* 0x0000000000940947 */ /* 0x000fea0003800000 */
[----:B------:R-:W-:Y:S01]  /*0520*/  ELECT P0, URZ, PT ;  /* 0x0000000000ff782f */ /* 0x000fe20003800000 */
[----:B------:R-:W-:-:S12]  /*0530*/  BSSY.RECONVERGENT B0, `(.L_x_9) ;  /* 0x0000023000007945 */ /* 0x000fd80003800200 */
[----:B------:R-:W-:Y:S05]  /*0540*/  @!P0 BRA `(.L_x_10) ;  /* 0x0000000000848947 */ /* 0x000fea0003800000 */
[----:B------:R-:W1:Y:S01]  /*0550*/  S2UR UR5, SR_CgaCtaId ;  /* 0x00000000000579c3 */ /* 0x000e620000008800 */
[----:B------:R-:W-:Y:S01]  /*0560*/  UMOV UR7, 0x400 ;  /* 0x0000040000077882 */ /* 0x000fe20000000000 */
[----:B------:R-:W-:Y:S02]  /*0570*/  UMOV UR4, 0x1 ;  /* 0x0000000100047882 */ /* 0x000fe40000000000 */
[----:B------:R-:W-:-:S04]  /*0580*/  UIADD3 UR10, UPT, UPT, -UR4, 0x100000, URZ ;  /* 0x00100000040a7890 */ /* 0x000fc8000fffe1ff */
[----:B------:R-:W-:Y:S02]  /*0590*/  USHF.L.U32 UR11, UR10, 0xb, URZ ;  /* 0x0000000b0a0b7899 */ /* 0x000fe400080006ff */
[----:B------:R-:W-:Y:S02]  /*05a0*/  USHF.L.U32 UR10, UR10, 0x1, URZ ;  /* 0x000000010a0a7899 */ /* 0x000fe400080006ff */
[----:B-1----:R-:W-:Y:S01]  /*05b0*/  ULEA UR5, UR5, UR7, 0x18 ;  /* 0x0000000705057291 */ /* 0x002fe2000f8ec0ff */
[----:B------:R-:W1:Y:S11]  /*05c0*/  FENCE.VIEW.ASYNC.S ;  /* 0x00000000000073c6 */ /* 0x000e760000000000 */
[----:B-1----:R1:W3:Y:S01]  /*05d0*/  SYNCS.EXCH.64 URZ, [UR5], UR10 ;  /* 0x0000000a05ff75b2 */ /* 0x0022e20008000100 */
[----:B------:R1:W4:Y:S01]  /*05e0*/  SYNCS.EXCH.64 URZ, [UR5+0x60], UR10 ;  /* 0x0000600a05ff75b2 */ /* 0x0003220008000100 */
[----:B------:R1:W1:Y:S01]  /*05f0*/  SYNCS.EXCH.64 URZ, [UR5+0x8], UR10 ;  /* 0x0000080a05ff75b2 */ /* 0x0002620008000100 */
        /* <DEDUP_REMOVED lines=21> */
[----:B---3--:R-:W-:Y:S01]  /*0750*/  NOP ;  /* 0x0000000000007918 */ /* 0x008fe20000000000 */
.L_x_10:
[----:B-1----:R-:W-:Y:S05]  /*0760*/  BSYNC.RECONVERGENT B0 ;  /* 0x0000000000007941 */ /* 0x002fea0003800200 */
.L_x_9:
[----:B------:R-:W1:Y:S01]  /*0770*/  SHFL.IDX PT, R2, R173, RZ, 0x1f ;  /* 0x00001fffad027589 */ /* 0x000e6200000e0000 */
[----:B------:R-:W-:Y:S01]  /*0780*/  NOP ;  /* 0x0000000000007918 */ /* 0x000fe20000000000 */
[----:B-1----:R-:W-:-:S13]  /*0790*/  ISETP.NE.AND P0, PT, R2, 0x1, PT ;  /* 0x000000010200780c */ /* 0x002fda0003f05270 */
[----:B------:R-:W-:Y:S05]  /*07a0*/  @P0 BRA `(.L_x_11) ;  /* 0x0000000000480947 */ /* 0x000fea0003800000 */
[----:B------:R-:W1:Y:S01]  /*07b0*/  S2UR UR7, SR_CgaCtaId ;  /* 0x00000000000779c3 */ /* 0x000e620000008800 */
[----:B------:R-:W-:Y:S01]  /*07c0*/  UMOV UR9, 0x400 ;  /* 0x0000040000097882 */ /* 0x000fe20000000000 */
[----:B------:R-:W-:Y:S01]  /*07d0*/  UMOV UR5, 0x20 ;  /* 0x0000002000057882 */ /* 0x000fe20000000000 */
[----:B------:R-:W-:Y:S01]  /*07e0*/  UMOV UR4, 0x80 ;  /* 0x0000008000047882 */ /* 0x000fe20000000000 */
[----:B------:R-:W-:-:S04]  /*07f0*/  UIADD3 UR10, UPT, UPT, -UR5, 0x100000, URZ ;  /* 0x00100000050a7890 */ /* 0x000fc8000fffe1ff */
[----:B------:R-:W-:Y:S02]  /*0800*/  USHF.L.U32 UR11, UR10, 0xb, URZ ;  /* 0x0000000b0a0b7899 */ /* 0x000fe400080006ff */
[----:B------:R-:W-:Y:S02]  /*0810*/  USHF.L.U32 UR10, UR10, 0x1, URZ ;  /* 0x000000010a0a7899 */ /* 0x000fe400080006ff */
[----:B------:R-:W-:-:S04]  /*0820*/  UIADD3 UR4, UPT, UPT, -UR4, 0x100000, URZ ;  /* 0x0010000004047890 */ /* 0x000fc8000fffe1ff */
[----:B------:R-:W-:Y:S02]  /*0830*/  USHF.L.U32 UR5, UR4, 0xb, URZ ;  /* 0x0000000b04057899 */ /* 0x000fe400080006ff */
[----:B------:R-:W-:Y:S01]  /*0840*/  USHF.L.U32 UR4, UR4, 0x1, URZ ;  /* 0x0000000104047899 */ /* 0x000fe200080006ff */
[----:B------:R-:W-:Y:S01]  /*0850*/  ELECT P0, URZ, PT ;  /* 0x0000000000ff782f */ /* 0x000fe20003800000 */
[----:B-1----:R-:W-:Y:S01]  /*0860*/  ULEA UR7, UR7, UR9, 0x18 ;  /* 0x0000000907077291 */ /* 0x002fe2000f8ec0ff */
[----:B------:R-:W1:Y:S11]  /*0870*/  FENCE.VIEW.ASYNC.S ;  /* 0x00000000000073c6 */ /* 0x000e760000000000 */
[----:B-1----:R1:W3:Y:S01]  /*0880*/  SYNCS.EXCH.64 URZ, [UR7+0xc0], UR10 ;  /* 0x0000c00a07ff75b2 */ /* 0x0022e20008000100 */
[----:B------:R1:W1:Y:S01]  /*0890*/  SYNCS.EXCH.64 URZ, [UR7+0xd0], UR4 ;  /* 0x0000d00407ff75b2 */ /* 0x0002620008000100 */
[----:B------:R1:W1:Y:S01]  /*08a0*/  SYNCS.EXCH.64 URZ, [UR7+0xc8], UR10 ;  /* 0x0000c80a07ff75b2 */ /* 0x0002620008000100 */
[----:B------:R1:W1:Y:S01]  /*08b0*/  SYNCS.EXCH.64 URZ, [UR7+0xd8], UR4 ;  /* 0x0000d80407ff75b2 */ /* 0x0002620008000100 */
[----:B------:R-:W-:Y:S01]  /*08c0*/  NOP ;  /* 0x0000000000007918 */ /* 0x000fe20000000000 */
.L_x_11:
[----:B------:R-:W2:Y:S01]  /*08d0*/  SHFL.IDX PT, R2, R173, RZ, 0x1f ;  /* 0x00001fffad027589 */ /* 0x000ea200000e0000 */
[----:B------:R-:W-:Y:S01]  /*08e0*/  NOP ;  /* 0x0000000000007918 */ /* 0x000fe20000000000 */
[----:B--2---:R-:W-:-:S13]  /*08f0*/  ISETP.NE.AND P0, PT, R2, 0x3, PT ;  /* 0x000000030200780c */ /* 0x004fda0003f05270 */
[----:B------:R-:W-:Y:S05]  /*0900*/  @P0 BRA `(.L_x_12) ;  /* 0x0000000000300947 */ /* 0x000fea0003800000 */
[----:B-1----:R-:W1:Y:S01]  /*0910*/  S2UR UR5, SR_CgaCtaId ;  /* 0x00000000000579c3 */ /* 0x002e620000008800 */
[----:B------:R-:W-:Y:S01]  /*0920*/  UMOV UR7, 0x400 ;  /* 0x0000040000077882 */ /* 0x000fe20000000000 */
[----:B------:R-:W-:Y:S01]  /*0930*/  UMOV UR4, 0x20 ;  /* 0x0000002000047882 */ /* 0x000fe20000000000 */
[----:B------:R-:W-:Y:S01]  /*0940*/  ELECT P0, URZ, PT ;  /* 0x0000000000ff782f */ /* 0x000fe20003800000 */
[----:B------:R-:W-:-:S04]  /*0950*/  UIADD3 UR10, UPT, UPT, -UR4, 0x100000, URZ ;  /* 0x00100000040a7890 */ /* 0x000fc8000fffe1ff */
[----:B------:R-:W-:Y:S02]  /*0960*/  USHF.L.U32 UR11, UR10, 0xb, URZ ;  /* 0x0000000b0a0b7899 */ /* 0x000fe400080006ff */
[----:B------:R-:W-:Y:S02]  /*0970*/  USHF.L.U32 UR10, UR10, 0x1, URZ ;  /* 0x000000010a0a7899 */ /* 0x000fe400080006ff */
[----:B-1----:R-:W-:Y:S01]  /*0980*/  ULEA UR5, UR5, UR7, 0x18 ;  /* 0x0000000705057291 */ /* 0x002fe2000f8ec0ff */
[----:B------:R-:W1:Y:S11]  /*0990*/  FENCE.VIEW.ASYNC.S ;  /* 0x00000000000073c6 */ /* 0x000e760000000000 */
[----:B-1----:R2:W1:Y:S01]  /*09a0*/  SYNCS.EXCH.64 URZ, [UR5+0xe0], UR10 ;  /* 0x0000e00a05ff75b2 */ /* 0x0024620008000100 */
[----:B------:R2:W1:Y:S02]  /*09b0*/  SYNCS.EXCH.64 URZ, [UR5+0xe8], UR10 ;  /* 0x0000e80a05ff75b2 */ /* 0x0004640008000100 */
[----:B--2---:R-:W-:Y:S01]  /*09c0*/  NOP ;  /* 0x0000000000007918 */ /* 0x004fe20000000000 */
.L_x_12:
[----:B------:R-:W2:Y:S01]  /*09d0*/  SHFL.IDX PT, R2, R173, RZ, 0x1f ;  /* 0x00001fffad027589 */ /* 0x000ea200000e0000 */
[----:B------:R-:W-:Y:S01]  /*09e0*/  NOP ;  /* 0x0000000000007918 */ /* 0x000fe20000000000 */
[----:B--2---:R-:W-:-:S13]  /*09f0*/  ISETP.NE.AND P0, PT, R2, 0x4, PT ;  /* 0x000000040200780c */ /* 0x004fda0003f05270 */
[----:B------:R-:W-:Y:S05]  /*0a00*/  @P0 BRA `(.L_x_13) ;  /* 0x00000000004c0947 */ /* 0x000fea0003800000 */
[----:B-1----:R-:W1:Y:S01]  /*0a10*/  S2UR UR5, SR_CgaCtaId ;  /* 0x00000000000579c3 */ /* 0x002e620000008800 */
[----:B------:R-:W-:Y:S01]  /*0a20*/  UMOV UR9, 0x100 ;  /* 0x0000010000097882 */ /* 0x000fe20000000000 */
[----:B------:R-:W-:Y:S01]  /*0a30*/  UMOV UR7, 0x400 ;  /* 0x0000040000077882 */ /* 0x000fe20000000000 */
[----:B------:R-:W-:Y:S01]  /*0a40*/  USEL UR9, UR9, 0xe0, UP2 ;  /* 0x000000e009097887 */ /* 0x000fe20009000000 */
[----:B------:R-:W-:Y:S01]  /*0a50*/  UMOV UR4, 0x1 ;  /* 0x0000000100047882 */ /* 0x000fe20000000000 */
[----:B------:R-:W-:Y:S01]  /*0a60*/  ELECT P0, URZ, PT ;  /* 0x0000000000ff782f */ /* 0x000fe20003800000 */
[----:B------:R-:W-:-:S04]  /*0a70*/  UIADD3 UR10, UPT, UPT, -UR4, 0x100000, URZ ;  /* 0x00100000040a7890 */ /* 0x000fc8000fffe1ff */
[----:B------:R-:W-:Y:S02]  /*0a80*/  USHF.L.U32 UR11, UR10, 0xb, URZ ;  /* 0x0000000b0a0b7899 */ /* 0x000fe400080006ff */
[----:B------:R-:W-:Y:S02]  /*0a90*/  USHF.L.U32 UR10, UR10, 0x1, URZ ;  /* 0x000000010a0a7899 */ /* 0x000fe400080006ff */
[----:B------:R-:W-:-:S04]  /*0aa0*/  UIADD3 UR12, UPT, UPT, -UR9, 0x100000, URZ ;  /* 0x00100000090c7890 */ /* 0x000fc8000fffe1ff */
[----:B------:R-:W-:Y:S02]  /*0ab0*/  USHF.L.U32 UR13, UR12, 0xb, URZ ;  /* 0x0000000b0c0d7899 */ /* 0x000fe400080006ff */
[----:B------:R-:W-:Y:S02]  /*0ac0*/  USHF.L.U32 UR12, UR12, 0x1, URZ ;  /* 0x000000010c0c7899 */ /* 0x000fe400080006ff */
[----:B-1----:R-:W-:Y:S01]  /*0ad0*/  ULEA UR5, UR5, UR7, 0x18 ;  /* 0x0000000705057291 */ /* 0x002fe2000f8ec0ff */
[----:B------:R-:W1:Y:S11]  /*0ae0*/  FENCE.VIEW.ASYNC.S ;  /* 0x00000000000073c6 */ /* 0x000e760000000000 */
[----:B-1----:R2:W1:Y:S01]  /*0af0*/  SYNCS.EXCH.64 URZ, [UR5+0xf0], UR10 ;  /* 0x0000f00a05ff75b2 */ /* 0x0024620008000100 */
[----:B------:R2:W1:Y:S01]  /*0b00*/  SYNCS.EXCH.64 URZ, [UR5+0x100], UR12 ;  /* 0x0001000c05ff75b2 */ /* 0x0004620008000100 */
[----:B------:R2:W1:Y:S01]  /*0b10*/  SYNCS.EXCH.64 URZ, [UR5+0xf8], UR10 ;  /* 0x0000f80a05ff75b2 */ /* 0x0004620008000100 */
[----:B------:R2:W1:Y:S02]  /*0b20*/  SYNCS.EXCH.64 URZ, [UR5+0x108], UR12 ;  /* 0x0001080c05ff75b2 */ /* 0x0004640008000100 */
[----:B--2---:R-:W-:Y:S01]  /*0b30*/  NOP ;  /* 0x0000000000007918 */ /* 0x004fe20000000000 */
.L_x_13:
[----:B------:R-:W2:Y:S01]  /*0b40*/  SHFL.IDX PT, R2, R173, RZ, 0x1f ;  /* 0x00001fffad027589 */ /* 0x000ea200000e0000 */
[----:B------:R-:W-:Y:S01]  /*0b50*/  NOP ;  /* 0x0000000000007918 */ /* 0x000fe20000000000 */
[----:B--2---:R-:W-:-:S13]  /*0b60*/  ISETP.NE.AND P0, PT, R2, 0x5, PT ;  /* 0x000000050200780c */ /* 0x004fda0003f05270 */
[----:B------:R-:W-:Y:S05]  /*0b70*/  @P0 BRA `(.L_x_14) ;  /* 0x0000000000580947 */ /* 0x000fea0003800000 */
[----:B-1----:R-:W1:Y:S01]  /*0b80*/  S2UR UR7, SR_CgaCtaId ;  /* 0x00000000000779c3 */ /* 0x002e620000008800 */
        /* <DEDUP_REMOVED lines=12> */
[----:B-1----:R2:W1:Y:S01]  /*0c50*/  SYNCS.EXCH.64 URZ, [UR7+0x110], UR10 ;  /* 0x0001100a07ff75b2 */ /* 0x0024620008000100 */
[----:B------:R2:W1:Y:S01]  /*0c60*/  SYNCS.EXCH.64 URZ, [UR7+0x130], UR4 ;  /* 0x0001300407ff75b2 */ /* 0x0004620008000100 */
[----:B------:R2:W1:Y:S01]  /*0c70*/  SYNCS.EXCH.64 URZ, [UR7+0x118], UR10 ;  /* 0x0001180a07ff75b2 */ /* 0x0004620008000100 */
[----:B------:R2:W1:Y:S01]  /*0c80*/  SYNCS.EXCH.64 URZ, [UR7+0x138], UR4 ;  /* 0x0001380407ff75b2 */ /* 0x0004620008000100 */
[----:B------:R2:W1:Y:S01]  /*0c90*/  SYNCS.EXCH.64 URZ, [UR7+0x120], UR10 ;  /* 0x0001200a07ff75b2 */ /* 0x0004620008000100 */
[----:B------:R2:W1:Y:S01]  /*0ca0*/  SYNCS.EXCH.64 URZ, [UR7+0x140], UR4 ;  /* 0x0001400407ff75b2 */ /* 0x0004620008000100 */
[----:B------:R2:W1:Y:S01]  /*0cb0*/  SYNCS.EXCH.64 URZ, [UR7+0x128], UR10 ;  /* 0x0001280a07ff75b2 */ /* 0x0004620008000100 */
[----:B------:R2:W1:Y:S02]  /*0cc0*/  SYNCS.EXCH.64 URZ, [UR7+0x148], UR4 ;  /* 0x0001480407ff75b2 */ /* 0x0004640008000100 */
[----:B--2---:R-:W-:Y:S01]  /*0cd0*/  NOP ;  /* 0x0000000000007918 */ /* 0x004fe20000000000 */
.L_x_14:
        /* <DEDUP_REMOVED lines=18> */
.L_x_15:
[----:B-1----:R-:W1:Y:S01]  /*0e00*/  S2UR UR5, SR_CTAID.X ;  /* 0x00000000000579c3 */ /* 0x002e620000002500 */
[----:B------:R-:W-:-:S05]  /*0e10*/  CS2R.32 R170, SR_CgaSize ;  /* 0x0000000000aa7805 */ /* 0x000fca0000008a00 */
[----:B------:R-:W-:-:S05]  /*0e20*/  IMAD R170, R170, -0xa0, RZ ;  /* 0xffffff60aaaa7824 */ /* 0x000fca00078e02ff */
[----:B------:R-:W-:-:S14]  /*0e30*/  R2UR UR9, R170 ;  /* 0x00000000aa0972ca */ /* 0x000fdc00000e0000 */
[----:B------:R-:W2:Y:S01]  /*0e40*/  LDCU UR9, c[0x0][UR9+0x2b0] ;  /* 0x00005600090977ac */ /* 0x000ea20008000800 */
[----:B------:R-:W-:Y:S01]  /*0e50*/  NOP ;  /* 0x0000000000007918 */ /* 0x000fe20000000000 */
[----:B------:R-:W-:-:S05]  /*0e60*/  CS2R.32 R170, SR_CgaSize ;  /* 0x0000000000aa7805 */ /* 0x000fca0000008a00 */
[----:B------:R-:W-:-:S05]  /*0e70*/  IMAD R170, R170, -0xa0, RZ ;  /* 0xffffff60aaaa7824 */ /* 0x000fca00078e02ff */
[----:B------:R-:W-:-:S14]  /*0e80*/  R2UR UR7, R170 ;  /* 0x00000000aa0772ca */ /* 0x000fdc00000e0000 */
[----:B------:R-:W3:Y:S01]  /*0e90*/  LDCU UR7, c[0x0][UR7+0x2b4] ;  /* 0x00005680070777ac */ /* 0x000ee20008000800 */
[----:B------:R-:W4:Y:S08]  /*0ea0*/  S2UR UR4, SR_CTAID.Y ;  /* 0x00000000000479c3 */ /* 0x000f300000002600 */
[----:B------:R-:W3:Y:S01]  /*0eb0*/  LDC R9, c[0x0][0xb24] ;  /* 0x0002c900ff097b82 */ /* 0x000ee20000000800 */
[----:B-1----:R-:W-:-:S02]  /*0ec0*/  I2FP.F32.U32 R5, UR5 ;  /* 0x0000000500057c45 */ /* 0x002fc40008201000 */
[----:B------:R-:W-:-:S05]  /*0ed0*/  CS2R.32 R3, SR_CgaSize ;  /* 0x0000000000037805 */ /* 0x000fca0000008a00 */
[----:B------:R-:W-:-:S06]  /*0ee0*/  IMAD R3, R3, -0xa0, RZ ;  /* 0xffffff6003037824 */ /* 0x000fcc00078e02ff */
[----:B------:R-:W1:Y:S01]  /*0ef0*/  LDC R3, c[0x0][R3+0x2a0] ;  /* 0x0000a80003037b82 */ /* 0x000e620000000800 */
[----:B------:R-:W-:Y:S01]  /*0f00*/  MOV R21, UR5 ;  /* 0x0000000500157c02 */ /* 0x000fe20008000f00 */
[----:B--2---:R-:W-:Y:S01]  /*0f10*/  FMUL R5, R5, UR9 ;  /* 0x0000000905057c20 */ /* 0x004fe20008400000 */
[----:B----4-:R-:W-:Y:S02]  /*0f20*/  I2FP.F32.U32 R4, UR4 ;  /* 0x0000000400047c45 */ /* 0x010fe40008201000 */
[----:B------:R-:W-:-:S05]  /*0f30*/  CS2R.32 R2, SR_CgaSize ;  /* 0x0000000000027805 */ /* 0x000fca0000008a00 */
[----:B------:R-:W-:-:S06]  /*0f40*/  IMAD R2, R2, -0xa0, RZ ;  /* 0xffffff6002027824 */ /* 0x000fcc00078e02ff */
[----:B------:R-:W2:Y:S01]  /*0f50*/  LDC R2, c[0x0][R2+0x2a4] ;  /* 0x0000a90002027b82 */ /* 0x000ea20000000800 */
[----:B------:R-:W4:Y:S01]  /*0f60*/  F2I.U32.TRUNC.NTZ R170, R5 ;  /* 0x0000000500aa7305 */ /* 0x000f22000020f000 */
[----:B------:R-:W-:Y:S01]  /*0f70*/  MOV R20, UR4 ;  /* 0x0000000400147c02 */ /* 0x000fe20008000f00 */
[----:B---3--:R-:W-:-:S05]  /*0f80*/  FMUL R4, R4, UR7 ;  /* 0x0000000704047c20 */ /* 0x008fca0008400000 */
[----:B------:R-:W-:Y:S01]  /*0f90*/  BAR.SYNC.DEFER_BLOCKING 0x0 ;  /* 0x0000000000007b1d */ /* 0x000fe20000010000 */
[----:B------:R-:W-:-:S05]  /*0fa0*/  ISETP.GE.AND P0, PT, R9, 0x1, PT ;  /* 0x000000010900780c */ /* 0x000fca0003f06270 */
[----:B------:R-:W3:Y:S02]  /*0fb0*/  F2I.U32.TRUNC.NTZ R147, R4 ;  /* 0x0000000400937305 */ /* 0x000ee4000020f000 */
[----:B------:R-:W2:Y:S01]  /*0fc0*/  S2UR UR36, SR_CTAID.Z ;  /* 0x00000000002479c3 */ /* 0x000ea20000002700 */
[----:B----4-:R-:W-:-:S05]  /*0fd0*/  IADD3 R170, PT, PT, -R170, RZ, RZ ;  /* 0x000000ffaaaa7210 */ /* 0x010fca0007ffe1ff */
[----:B-1----:R-:W-:Y:S01]  /*0fe0*/  IMAD R170, R3, R170, UR5 ;  /* 0x0000000503aa7e24 */ /* 0x002fe2000f8e02aa */
[----:B---3--:R-:W-:-:S05]  /*0ff0*/  IADD3 R147, PT, PT, -R147, RZ, RZ ;  /* 0x000000ff93937210 */ /* 0x008fca0007ffe1ff */
[----:B--2---:R-:W-:Y:S01]  /*1000*/  IMAD R147, R2, R147, UR4 ;  /* 0x0000000402937e24 */ /* 0x004fe2000f8e0293 */
[----:B------:R-:W-:Y:S06]  /*1010*/  @!P0 BRA `(.L_x_16) ;  /* 0x0000000000b88947 */ /* 0x000fec0003800000 */
[----:B------:R-:W1:Y:S01]  /*1020*/  LDC.64 R4, c[0x0][0xb18] ;  /* 0x0002c600ff047b82 */ /* 0x000e620000000a00 */
[----:B------:R-:W-:-:S07]  /*1030*/  ISETP.NE.AND P0, PT, R9, 0x1, PT ;  /* 0x000000010900780c */ /* 0x000fce0003f05270 */
[----:B------:R-:W2:Y:S08]  /*1040*/  LDC R10, c[0x0][0xb0c] ;  /* 0x0002c300ff0a7b82 */ /* 0x000eb00000000800 */
[----:B------:R-:W3:Y:S08]  /*1050*/  LDC R11, c[0x0][0x370] ;  /* 0x0000dc00ff0b7b82 */ /* 0x000ef00000000800 */
[----:B------:R-:W4:Y:S01]  /*1060*/  LDC R12, c[0x0][0x374] ;  /* 0x0000dd00ff0c7b82 */ /* 0x000f220000000800 */
[----:B-1----:R-:W-:-:S07]  /*1070*/  ISETP.NE.AND P1, PT, R4, 0x1, PT ;  /* 0x000000010400780c */ /* 0x002fce0003f25270 */
[----:B------:R-:W3:Y:S01]  /*1080*/  LDC.64 R6, c[0x0][0xb10] ;  /* 0x0002c400ff067b82 */ /* 0x000ee20000000a00 */
[----:B--2---:R-:W-:-:S07]  /*1090*/  ISETP.NE.AND P2, PT, R10, 0x1, PT ;  /* 0x000000010a00780c */ /* 0x004fce0003f45270 */
[----:B------:R-:W1:Y:S08]  /*10a0*/  LDC R8, c[0x0][0xb20] ;  /* 0x0002c800ff087b82 */ /* 0x000e700000000800 */
[----:B------:R-:W2:Y:S01]  /*10b0*/  LDC.64 R2, c[0x0][0xb28] ;  /* 0x0002ca00ff027b82 */ /* 0x000ea20000000a00 */
[----:B----4-:R-:W-:-:S04]  /*10c0*/  IMAD.HI.U32 R13, R12, R5, RZ ;  /* 0x000000050c0d7227 */ /* 0x010fc800078e00ff */
[----:B------:R-:W-:-:S04]  /*10d0*/  IMAD.HI.U32 R5, R20, R5, RZ ;  /* 0x0000000514057227 */ /* 0x000fc800078e00ff */
[----:B---3--:R-:W-:-:S04]  /*10e0*/  IMAD.HI.U32 R14, R11, R6, RZ ;  /* 0x000000060b0e7227 */ /* 0x008fc800078e00ff */
[C---:B------:R-:W-:Y:S01]  /*10f0*/  IMAD.HI.U32 R16, R21.reuse, R6, RZ ;  /* 0x0000000615107227 */ /* 0x040fe200078e00ff */
[-C--:B------:R-:W-:Y:S02]  /*1100*/  @P2 SHF.R.U32.HI R11, RZ, R7.reuse, R14 ;  /* 0x00000007ff0b2219 */ /* 0x080fe4000001160e */
[-C--:B-1----:R-:W-:Y:S02]  /*1110*/  @P1 SHF.R.U32.HI R12, RZ, R8.reuse, R13 ;  /* 0x00000008ff0c1219 */ /* 0x082fe4000001160d */
[----:B------:R-:W-:Y:S02]  /*1120*/  SHF.R.U32.HI R5, RZ, R8, R5 ;  /* 0x00000008ff057219 */ /* 0x000fe40000011605 */
[----:B------:R-:W-:Y:S02]  /*1130*/  SHF.R.U32.HI R16, RZ, R7, R16 ;  /* 0x00000007ff107219 */ /* 0x000fe40000011610 */
[----:B------:R-:W-:Y:S01]  /*1140*/  SEL R5, R20, R5, !P1 ;  /* 0x0000000514057207 */ /* 0x000fe20004800000 */
[----:B--2---:R-:W-:Y:S01]  /*1150*/  IMAD.HI.U32 R14, R12, R2, RZ ;  /* 0x000000020c0e7227 */ /* 0x004fe200078e00ff */
[----:B------:R-:W-:-:S02]  /*1160*/  SEL R7, R21, R16, !P2 ;  /* 0x0000001015077207 */ /* 0x000fc40005000000 */
[----:B------:R-:W-:Y:S01]  /*1170*/  IADD3 R13, PT, PT, -R5, RZ, RZ ;  /* 0x000000ff050d7210 */ /* 0x000fe20007ffe1ff */
[----:B------:R-:W-:Y:S01]  /*1180*/  IMAD.HI.U32 R6, R11, R2, RZ ;  /* 0x000000020b067227 */ /* 0x000fe200078e00ff */
[----:B------:R-:W-:-:S03]  /*1190*/  @P0 SHF.R.U32.HI R12, RZ, R3, R14 ;  /* 0x00000003ff0c0219 */ /* 0x000fc6000001160e */
[----:B------:R-:W-:Y:S01]  /*11a0*/  IMAD R13, R4, R13, R20 ;  /* 0x0000000d040d7224 */ /* 0x000fe200078e0214 */
[----:B------:R-:W-:Y:S01]  /*11b0*/  @P0 SHF.R.U32.HI R11, RZ, R3, R6 ;  /* 0x00000003ff0b0219 */ /* 0x000fe20000011606 */
[----:B------:R-:W-:-:S04]  /*11c0*/  IMAD R12, R12, R9, RZ ;  /* 0x000000090c0c7224 */ /* 0x000fc800078e02ff */
[----:B------:R-:W-:Y:S01]  /*11d0*/  IMAD R6, R11, R9, RZ ;  /* 0x000000090b067224 */ /* 0x000fe200078e02ff */
[----:B------:R-:W-:-:S04]  /*11e0*/  ISETP.GE.AND P1, PT, R5, R12, PT ;  /* 0x0000000c0500720c */ /* 0x000fc80003f26270 */
[----:B------:R-:W-:Y:S01]  /*11f0*/  ISETP.GE.OR P1, PT, R7, R6, P1 ;  /* 0x000000060700720c */ /* 0x000fe20000f26670 */
[----:B------:R-:W-:-:S05]  /*1200*/  IMAD.HI.U32 R6, R5, R2, RZ ;  /* 0x0000000205067227 */ /* 0x000fca00078e00ff */
[----:B------:R-:W-:-:S04]  /*1210*/  SHF.R.U32.HI R6, RZ, R3, R6 ;  /* 0x00000003ff067219 */ /* 0x000fc80000011606 */
[----:B------:R-:W-:-:S03]  /*1220*/  SEL R6, R5, R6, !P0 ;  /* 0x0000000605067207 */ /* 0x000fc60004000000 */
[----:B------:R-:W-:Y:S01]  /*1230*/  @!P1 IMAD.HI.U32 R8, R7, R2, RZ ;  /* 0x0000000207089227 */ /* 0x000fe200078e00ff */
[----:B------:R-:W-:-:S04]  /*1240*/  IADD3 R2, PT, PT, -R6, RZ, RZ ;  /* 0x000000ff06027210 */ /* 0x000fc80007ffe1ff */
[----:B------:R-:W-:Y:S01]  /*1250*/  @!P1 SHF.R.U32.HI R8, RZ, R3, R8 ;  /* 0x00000003ff089219 */ /* 0x000fe20000011608 */
[----:B------:R-:W-:-:S03]  /*1260*/  IMAD R2, R9, R2, R5 ;  /* 0x0000000209027224 */ /* 0x000fc600078e0205 */
[----:B------:R-:W-:-:S05]  /*1270*/  @!P1 SEL R3, R7, R8, !P0 ;  /* 0x0000000807039207 */ /* 0x000fca0004000000 */
[--C-:B------:R-:W-:Y:S02]  /*1280*/  @!P1 IMAD.IADD R6, R6, 0x1, -R3.reuse ;  /* 0x0000000106069824 */ /* 0x100fe400078e0a03 */
[----:B------:R-:W-:Y:S01]  /*1290*/  @!P1 IMAD R3, R2, R11, R3 ;  /* 0x0000000b02039224 */ /* 0x000fe200078e0203 */
[----:B------:R-:W-:Y:S01]  /*12a0*/  IADD3 R2, PT, PT, -R7, RZ, RZ ;  /* 0x000000ff07027210 */ /* 0x000fe20007ffe1ff */
[----:B------:R-:W-:Y:S02]  /*12b0*/  @!P1 IMAD R5, R6, R9, R7 ;  /* 0x0000000906059224 */ /* 0x000fe400078e0207 */
[----:B------:R-:W-:Y:S02]  /*12c0*/  @!P1 IMAD.MOV.U32 R7, RZ, RZ, R3 ;  /* 0x000000ffff079224 */ /* 0x000fe400078e0003 */
[----:B------:R-:W-:Y:S02]  /*12d0*/  IMAD R2, R10, R2, R21 ;  /* 0x000000020a027224 */ /* 0x000fe400078e0215 */
[----:B------:R-:W-:-:S02]  /*12e0*/  IMAD R20, R5, R4, R13 ;  /* 0x0000000405147224 */ /* 0x000fc400078e020d */
[----:B------:R-:W-:Y:S02]  /*12f0*/  IMAD R21, R7, R10, R2 ;  /* 0x0000000a07157224 */ /* 0x000fe400078e0202 */
.L_x_16:
[----:B------:R-:W1:Y:S01]  /*1300*/  LDCU UR4, c[0x0][0xb30] ;  /* 0x00016600ff0477ac */ /* 0x000e620008000800 */
[----:B------:R-:W2:Y:S08]  /*1310*/  S2UR UR37, SR_CgaCtaId ;  /* 0x00000000002579c3 */ /* 0x000eb00000008800 */
[----:B------:R-:W3:Y:S01]  /*1320*/  LDC R72, c[0x0][0xb24] ;  /* 0x0002c900ff487b82 */ /* 0x000ee20000000800 */
[----:B-1----:R-:W-:-:S09]  /*1330*/  UISETP.NE.AND UP1, UPT, UR4, 0x1, UPT ;  /* 0x000000010400788c */ /* 0x002fd2000bf25270 */
[----:B--2---:R-:W-:Y:S05]  /*1340*/  BRA.U UP1, `(.L_x_17) ;  /* 0x0000000101407547 */ /* 0x004fea000b800000 */
[----:B------:R-:W1:Y:S08]  /*1350*/  LDC.64 R4, c[0x0][0xb10] ;  /* 0x0002c400ff047b82 */ /* 0x000e700000000a00 */
[----:B------:R-:W2:Y:S08]  /*1360*/  LDC.64 R2, c[0x0][0xb18] ;  /* 0x0002c600ff027b82 */ /* 0x000eb00000000a00 */
[----:B------:R-:W4:Y:S08]  /*1370*/  LDC R6, c[0x0][0xb20] ;  /* 0x0002c800ff067b82 */ /* 0x000f300000000800 */
[----:B------:R-:W3:Y:S01]  /*1380*/  LDC R8, c[0x0][0xb0c] ;  /* 0x0002c300ff087b82 */ /* 0x000ee20000000800 */
[----:B-1----:R-:W-:-:S05]  /*1390*/  IMAD.HI.U32 R4, R21, R4, RZ ;  /* 0x0000000415047227 */ /* 0x002fca00078e00ff */
[----:B------:R-:W-:Y:S01]  /*13a0*/  SHF.R.U32.HI R4, RZ, R5, R4 ;  /* 0x00000005ff047219 */ /* 0x000fe20000011604 */
[----:B--2---:R-:W-:Y:S01]  /*13b0*/  IMAD.HI.U32 R3, R20, R3, RZ ;  /* 0x0000000314037227 */ /* 0x004fe200078e00ff */
[----:B------:R-:W-:-:S04]  /*13c0*/  ISETP.NE.AND P0, PT, R2, 0x1, PT ;  /* 0x000000010200780c */ /* 0x000fc80003f05270 */
[----:B----4-:R-:W-:-:S04]  /*13d0*/  SHF.R.U32.HI R3, RZ, R6, R3 ;  /* 0x00000006ff037219 */ /* 0x010fc80000011603 */
[----:B------:R-:W-:Y:S02]  /*13e0*/  SEL R3, R20, R3, !P0 ;  /* 0x0000000314037207 */ /* 0x000fe40004000000 */
[----:B---3--:R-:W-:-:S04]  /*13f0*/  ISETP.NE.AND P1, PT, R8, 0x1, PT ;  /* 0x000000010800780c */ /* 0x008fc80003f25270 */
[----:B------:R-:W-:-:S05]  /*1400*/  SEL R4, R21, R4, !P1 ;  /* 0x0000000415047207 */ /* 0x000fca0004800000 */
[----:B------:R-:W-:Y:S02]  /*1410*/  IMAD.IADD R5, R3, 0x1, -R4 ;  /* 0x0000000103057824 */ /* 0x000fe400078e0a04 */
[----:B------:R-:W-:Y:S02]  /*1420*/  IMAD.IADD R3, R4, 0x1, -R3 ;  /* 0x0000000104037824 */ /* 0x000fe400078e0a03 */
[----:B------:R-:W-:Y:S02]  /*1430*/  IMAD R21, R5, R8, R21 ;  /* 0x0000000805157224 */ /* 0x000fe400078e0215 */
[----:B------:R-:W-:-:S07]  /*1440*/  IMAD R20, R3, R2, R20 ;  /* 0x0000000203147224 */ /* 0x000fce00078e0214 */
.L_x_17:
[----:B------:R-:W-:Y:S01]  /*1450*/  BAR.SYNC.DEFER_BLOCKING 0x0 ;  /* 0x0000000000007b1d */ /* 0x000fe20000010000 */
[----:B------:R-:W-:Y:S01]  /*1460*/  UISETP.NE.AND UP1, UPT, UR8, 0x2, UPT ;  /* 0x000000020800788c */ /* 0x000fe2000bf25270 */
[----:B------:R-:W-:Y:S02]  /*1470*/  ISETP.NE.OR P5, PT, R0, 0x2, !P5 ;  /* 0x000000020000780c */ /* 0x000fe40006fa5670 */
[----:B------:R-:W-:-:S06]  /*1480*/  LOP3.LUT R2, R189, 0x1f, RZ, 0xc0, !PT ;  /* 0x0000001fbd027812 */ /* 0x000fcc00078ec0ff */
[----:B------:R-:W-:Y:S05]  /*1490*/  BRA.U UP1, `(.L_x_18) ;  /* 0x0000001501747547 */ /* 0x000fea000b800000 */
[----:B------:R-:W1:Y:S01]  /*14a0*/  LDCU UR13, c[0x0][0x38c] ;  /* 0x00007180ff0d77ac */ /* 0x000e620008000800 */
[----:B------:R-:W2:Y:S01]  /*14b0*/  LDC R9, c[0x0][0x370] ;  /* 0x0000dc00ff097b82 */ /* 0x000ea20000000800 */
[----:B------:R-:W-:Y:S01]  /*14c0*/  PLOP3.LUT P1, PT, PT, PT, UP2, 0x80, 0x8 ;  /* 0x000000000008781c */ /* 0x000fe20003f2f028 */
[----:B------:R-:W-:Y:S01]  /*14d0*/  IMAD.MOV.U32 R15, RZ, RZ, 0x1 ;  /* 0x00000001ff0f7424 */ /* 0x000fe200078e00ff */
[----:B------:R-:W-:Y:S01]  /*14e0*/  ISETP.EQ.OR P4, PT, R2, RZ, P5 ;  /* 0x000000ff0200720c */ /* 0x000fe20002f82670 */
[----:B------:R-:W-:Y:S01]  /*14f0*/  IMAD.MOV.U32 R14, RZ, RZ, RZ ;  /* 0x000000ffff0e7224 */ /* 0x000fe200078e00ff */
[----:B------:R-:W-:Y:S02]  /*1500*/  PLOP3.LUT P1, PT, P1, PT, PT, 0x8, 0x80 ;  /* 0x000000000080781c */ /* 0x000fe40000f2e170 */
[----:B------:R-:W-:Y:S01]  /*1510*/  CS2R R12, SRZ ;  /* 0x00000000000c7805 */ /* 0x000fe2000001ff00 */
[----:B------:R-:W-:Y:S01]  /*1520*/  IMAD.MOV.U32 R10, RZ, RZ, 0x1 ;  /* 0x00000001ff0a7424 */ /* 0x000fe200078e00ff */
[----:B------:R-:W4:Y:S01]  /*1530*/  LDC R0, c[0x0][0x374] ;  /* 0x0000dd00ff007b82 */ /* 0x000f220000000800 */
[----:B------:R-:W2:Y:S01]  /*1540*/  LDCU.64 UR22, c[0x0][0x348] ;  /* 0x00006900ff1677ac */ /* 0x000ea20008000a00 */
[----:B------:R-:W-:Y:S01]  /*1550*/  UMOV UR6, URZ ;  /* 0x000000ff00067c82 */ /* 0x000fe20008000000 */
[----:B-1----:R-:W-:-:S04]  /*1560*/  UIADD3 UR5, UPT, UPT, UR13, 0x3f, URZ ;  /* 0x0000003f0d057890 */ /* 0x002fc8000fffe0ff */
[----:B------:R-:W-:-:S04]  /*1570*/  USHF.R.S32.HI UR4, URZ, 0x1f, UR5 ;  /* 0x0000001fff047899 */ /* 0x000fc80008011405 */
[----:B------:R-:W-:-:S04]  /*1580*/  ULEA.HI UR4, UR4, UR5, URZ, 0x6 ;  /* 0x0000000504047291 */ /* 0x000fc8000f8f30ff */
[----:B------:R-:W-:Y:S02]  /*1590*/  USHF.R.S32.HI UR15, URZ, 0x6, UR4 ;  /* 0x00000006ff0f7899 */ /* 0x000fe40008011404 */
[----:B------:R-:W-:Y:S02]  /*15a0*/  UIADD3 UR4, UPT, UPT, UR13, -0x1, URZ ;  /* 0xffffffff0d047890 */ /* 0x000fe4000fffe0ff */
[----:B------:R-:W-:Y:S02]  /*15b0*/  UISETP.LT.U32.AND UP0, UPT, UR15, 0xc, UPT ;  /* 0x0000000c0f00788c */ /* 0x000fe4000bf01070 */
[----:B------:R-:W-:Y:S02]  /*15c0*/  UISETP.GE.U32.AND UP1, UPT, UR4, -0x7f, UPT ;  /* 0xffffff810400788c */ /* 0x000fe4000bf26070 */
[----:B------:R-:W-:Y:S02]  /*15d0*/  USEL UR14, UR15, 0xc, UP0 ;  /* 0x0000000c0f0e7887 */ /* 0x000fe40008000000 */
[----:B------:R-:W-:-:S02]  /*15e0*/  UIADD3 UR13, UPT, UPT, UR13, 0x7e, URZ ;  /* 0x0000007e0d0d7890 */ /* 0x000fc4000fffe0ff */
[----:B------:R-:W-:Y:S02]  /*15f0*/  UIADD3 UR5, UPT, UPT, UR14, -0x1, URZ ;  /* 0xffffffff0e057890 */ /* 0x000fe4000fffe0ff */
[----:B------:R-:W-:-:S03]  /*1600*/  UIADD3 UR7, UPT, UPT, UR15, -UR14, URZ ;  /* 0x8000000e0f077290 */ /* 0x000fc6000fffe0ff */
[----:B------:R-:W-:-:S04]  /*1610*/  @UP1 UIADD3 UR5, UPT, UPT, UR14, URZ, URZ ;  /* 0x000000ff0e051290 */ /* 0x000fc8000fffe0ff */
[----:B--2---:R-:W-:-:S12]  /*1620*/  UIADD3 UR5, UPT, UPT, UR5, 0x1, URZ ;  /* 0x0000000105057890 */ /* 0x004fd8000fffe0ff */
.L_x_36:
[----:B------:R-:W-:Y:S01]  /*1630*/  UISETP.NE.AND UP0, UPT, UR37, URZ, UPT ;  /* 0x000000ff2500728c */ /* 0x000fe2000bf05270 */
[----:B------:R-:W1:Y:S08]  /*1640*/  S2UR UR37, SR_CgaCtaId ;  /* 0x00000000002579c3 */ /* 0x000e700000008800 */
[----:B------:R-:W-:Y:S05]  /*1650*/  BRA.U UP0, `(.L_x_19) ;  /* 0x0000000100347547 */ /* 0x000fea000b800000 */
[----:B------:R-:W2:Y:S01]  /*1660*/  S2R R2, SR_CgaCtaId ;  /* 0x0000000000027919 */ /* 0x000ea20000008800 */
[----:B------:R-:W-:-:S04]  /*1670*/  MOV R3, 0x400 ;  /* 0x0000040000037802 */ /* 0x000fc80000000f00 */
[----:B--2---:R-:W-:Y:S02]  /*1680*/  LEA R3, R2, R3, 0x18 ;  /* 0x0000000302037211 */ /* 0x004fe400078ec0ff */
[----:B------:R-:W-:-:S03]  /*1690*/  SHF.L.U32 R2, R10, 0x1f, RZ ;  /* 0x0000001f0a027819 */ /* 0x000fc600000006ff */
[----:B------:R-:W-:-:S04]  /*16a0*/  IMAD R3, R12, 0x8, R3 ;  /* 0x000000080c037824 */ /* 0x000fc800078e0203 */
[----:B------:R-:W2:Y:S02]  /*16b0*/  SYNCS.PHASECHK.TRANS64.TRYWAIT P0, [R3+URZ+0x160], R2 ;  /* 0x00016002030075a7 */ /* 0x000ea400080011ff */
[----:B--2---:R-:W-:Y:S05]  /*16c0*/  @!P0 BRA `(.L_x_20) ;  /* 0x0000006c00f48947 */ /* 0x004fea0003800000 */
.L_x_115:
[----:B------:R-:W-:Y:S01]  /*16d0*/  VIADD R12, R12, 0x1 ;  /* 0x000000010c0c7836 */ /* 0x000fe20000000000 */
[----:B------:R2:W-:Y:S04]  /*16e0*/  SYNCS.ARRIVE.TRANS64.A1T0 RZ, [R3+URZ+0x150], RZ ;  /* 0x000150ff03ff79a7 */ /* 0x0005e800081000ff */
[----:B------:R-:W-:-:S04]  /*16f0*/  ISETP.NE.AND P0, PT, R12, 0x2, PT ;  /* 0x000000020c00780c */ /* 0x000fc80003f05270 */
[----:B------:R-:W-:Y:S02]  /*1700*/  SEL R12, R12, RZ, P0 ;  /* 0x000000ff0c0c7207 */ /* 0x000fe40000000000 */
[----:B--2---:R-:W-:-:S04]  /*1710*/  SEL R3, RZ, 0x1, P0 ;  /* 0x00000001ff037807 */ /* 0x004fc80000000000 */
[----:B------:R-:W-:-:S07]  /*1720*/  LOP3.LUT R10, R10, R3, RZ, 0x3c, !PT ;  /* 0x000000030a0a7212 */ /* 0x000fce00078e3cff */
.L_x_19:
[----:B------:R-:W-:Y:S01]  /*1730*/  UMOV UR4, 0x400 ;  /* 0x0000040000047882 */ /* 0x000fe20000000000 */
[----:B------:R-:W-:Y:S01]  /*1740*/  SHF.L.U32 R2, R15, 0x1f, RZ ;  /* 0x0000001f0f027819 */ /* 0x000fe200000006ff */
[----:B-1----:R-:W-:Y:S01]  /*1750*/  ULEA UR4, UR37, UR4, 0x18 ;  /* 0x0000000425047291 */ /* 0x002fe2000f8ec0ff */
[----:B------:R-:W-:Y:S01]  /*1760*/  R2UR UR34, R21 ;  /* 0x00000000152272ca */ /* 0x000fe200000e0000 */
[----:B------:R-:W-:Y:S01]  /*1770*/  UISETP.GE.U32.AND UP0, UPT, UR13, 0x7f, UPT ;  /* 0x0000007f0d00788c */ /* 0x000fe2000bf06070 */
[----:B------:R-:W-:Y:S01]  /*1780*/  R2UR UR10, R20 ;  /* 0x00000000140a72ca */ /* 0x000fe200000e0000 */
[----:B------:R-:W-:Y:S01]  /*1790*/  ULEA UR8, UR6, UR4, 0x3 ;  /* 0x0000000406087291 */ /* 0x000fe2000f8e18ff */
[----:B------:R-:W-:-:S08]  /*17a0*/  UMOV UR24, URZ ;  /* 0x000000ff00187c82 */ /* 0x000fd00008000000 */
[----:B------:R1:W2:Y:S01]  /*17b0*/  SYNCS.PHASECHK.TRANS64.TRYWAIT P0, [UR8+0x60], R2 ;  /* 0x00006002ff0075a7 */ /* 0x0002a20008001108 */
[----:B------:R-:W-:Y:S02]  /*17c0*/  USHF.L.U32 UR34, UR34, 0x7, URZ ;  /* 0x0000000722227899 */ /* 0x000fe400080006ff */
[----:B------:R-:W-:Y:S01]  /*17d0*/  USHF.L.U32 UR10, UR10, 0x7, URZ ;  /* 0x000000070a0a7899 */ /* 0x000fe200080006ff */
[----:B------:R-:W-:Y:S11]  /*17e0*/  BRA.U !UP0, `(.L_x_21) ;  /* 0x0000000108a47547 */ /* 0x000ff6000b800000 */
[----:B------:R-:W-:Y:S01]  /*17f0*/  UMOV UR16, URZ ;  /* 0x000000ff00107c82 */ /* 0x000fe20008000000 */
[----:B------:R-:W-:-:S05]  /*1800*/  UMOV UR17, UR6 ;  /* 0x0000000600117c82 */ /* 0x000fca0008000000 */
.L_x_26:
[----:B-1----:R-:W-:Y:S01]  /*1810*/  ULEA UR33, UR17, UR4, 0x3 ;  /* 0x0000000411217291 */ /* 0x002fe2000f8e18ff */
[----:B--2---:R-:W-:Y:S01]  /*1820*/  @!P5 MOV R3, 0x4000 ;  /* 0x000040000003d802 */ /* 0x004fe20000000f00 */
[----:B--2---:R-:W-:Y:S10]  /*1830*/  @P0 BRA `(.L_x_22) ;  /* 0x00000000000c0947 */ /* 0x004ff40003800000 */
[----:B------:R-:W-:-:S04]  /*1840*/  SHF.L.U32 R5, R15, 0x1f, RZ ;  /* 0x0000001f0f057819 */ /* 0x000fc800000006ff */
[----:B------:R-:W2:Y:S02]  /*1850*/  SYNCS.PHASECHK.TRANS64.TRYWAIT P0, [UR33+0x60], R5 ;  /* 0x00006005ff0075a7 */ /* 0x000ea40008001121 */
[----:B--2---:R-:W-:Y:S05]  /*1860*/  @!P0 BRA `(.L_x_23) ;  /* 0x0000006c00a08947 */ /* 0x004fea0003800000 */
.L_x_22:
[----:B------:R2:W-:Y:S01]  /*1870*/  @!P5 SYNCS.ARRIVE.TRANS64 RZ, [UR33], R3 ;  /* 0x00000003ffffd9a7 */ /* 0x0005e20008000021 */
[----:B------:R-:W-:Y:S04]  /*1880*/  BSSY.RECONVERGENT B0, `(.L_x_24) ;  /* 0x0000003000007945 */ /* 0x000fe80003800200 */
[----:B------:R-:W-:Y:S05]  /*1890*/  @P4 BRA `(.L_x_25) ;  /* 0x0000000000044947 */ /* 0x000fea0003800000 */
[----:B------:R-:W-:Y:S05]  /*18a0*/  BPT.TRAP 0x1 ;  /* 0x000000040000795c */ /* 0x000fea0000300000 */
.L_x_25:
[----:B------:R-:W-:Y:S05]  /*18b0*/  BSYNC.RECONVERGENT B0 ;  /* 0x0000000000007941 */ /* 0x000fea0003800200 */
.L_x_24:
[----:B------:R-:W-:Y:S02]  /*18c0*/  UIADD3 UR6, UPT, UPT, UR17, 0x1, URZ ;  /* 0x0000000111067890 */ /* 0x000fe4000fffe0ff */
[----:B------:R-:W-:Y:S02]  /*18d0*/  UIADD3 UR26, UP1, UPT, UR22, 0x80, URZ ;  /* 0x00000080161a7890 */ /* 0x000fe4000ff3e0ff */
[----:B------:R-:W-:Y:S02]  /*18e0*/  UISETP.NE.AND UP0, UPT, UR6, 0xc, UPT ;  /* 0x0000000c0600788c */ /* 0x000fe4000bf05270 */
[----:B------:R-:W-:Y:S02]  /*18f0*/  USHF.L.U32 UR35, UR16, 0x6, URZ ;  /* 0x0000000610237899 */ /* 0x000fe400080006ff */
[----:B------:R-:W-:Y:S02]  /*1900*/  USEL UR9, URZ, 0x1, UP0 ;  /* 0x00000001ff097887 */ /* 0x000fe40008000000 */
[----:B------:R-:W-:-:S02]  /*1910*/  USEL UR6, UR6, URZ, UP0 ;  /* 0x000000ff06067287 */ /* 0x000fc40008000000 */
[----:B------:R-:W-:Y:S02]  /*1920*/  UIADD3 UR20, UP0, UPT, UR22, 0x180, URZ ;  /* 0x0000018016147890 */ /* 0x000fe4000ff1e0ff */
[----:B------:R-:W-:Y:S01]  /*1930*/  ULEA UR8, UR6, UR4, 0x3 ;  /* 0x0000000406087291 */ /* 0x000fe2000f8e18ff */
[----:B------:R-:W-:Y:S01]  /*1940*/  LOP3.LUT R15, R15, UR9, RZ, 0x3c, !PT ;  /* 0x000000090f0f7c12 */ /* 0x000fe2000f8e3cff */
[----:B------:R-:W-:Y:S02]  /*1950*/  UIADD3.X UR27, UPT, UPT, URZ, UR23, URZ, UP1, !UPT ;  /* 0x00000017ff1b7290 */ /* 0x000fe40008ffe4ff */
[----:B------:R-:W-:Y:S01]  /*1960*/  UIADD3.X UR21, UPT, UPT, URZ, UR23, URZ, UP0, !UPT ;  /* 0x00000017ff157290 */ /* 0x000fe200087fe4ff */
[----:B-1----:R-:W-:Y:S01]  /*1970*/  SHF.L.U32 R2, R15, 0x1f, RZ ;  /* 0x0000001f0f027819 */ /* 0x002fe200000006ff */
[----:B------:R-:W-:Y:S01]  /*1980*/  UMOV UR18, 0x0 ;  /* 0x0000000000127882 */ /* 0x000fe20000000000 */
[----:B------:R-:W-:Y:S01]  /*1990*/  UMOV UR19, 0x10000000 ;  /* 0x1000000000137882 */ /* 0x000fe20000000000 */
[----:B------:R-:W-:Y:S01]  /*19a0*/  UMOV UR12, UR36 ;  /* 0x00000024000c7c82 */ /* 0x000fe20008000000 */
[----:B------:R1:W1:Y:S01]  /*19b0*/  SYNCS.PHASECHK.TRANS64.TRYWAIT P0, [UR8+0x60], R2 ;  /* 0x00006002ff0075a7 */ /* 0x0002620008001108 */
[----:B------:R-:W-:Y:S01]  /*19c0*/  ULEA UR8, UR17, UR4, 0xd ;  /* 0x0000000411087291 */ /* 0x000fe2000f8e68ff */
[----:B------:R-:W-:Y:S01]  /*19d0*/  UMOV UR9, UR33 ;  /* 0x0000002100097c82 */ /* 0x000fe20008000000 */
[----:B------:R-:W-:-:S02]  /*19e0*/  UMOV UR11, UR35 ;  /* 0x00000023000b7c82 */ /* 0x000fc40008000000 */
[----:B------:R-:W-:Y:S02]  /*19f0*/  UIADD3 UR32, UPT, UPT, UR8, 0x8400, URZ ;  /* 0x0000840008207890 */ /* 0x000fe4000fffe0ff */
[----:B------:R-:W-:Y:S02]  /*1a00*/  UIADD3 UR8, UPT, UPT, UR8, 0x20400, URZ ;  /* 0x0002040008087890 */ /* 0x000fe4000fffe0ff */
[----:B------:R-:W-:Y:S01]  /*1a10*/  UIADD3 UR16, UPT, UPT, UR16, 0x1, URZ ;  /* 0x0000000110107890 */ /* 0x000fe2000fffe0ff */
[----:B------:R-:W-:Y:S01]  /*1a20*/  UMOV UR24, UR5 ;  /* 0x0000000500187c82 */ /* 0x000fe20008000000 */
[----:B------:R-:W-:Y:S02]  /*1a30*/  UMOV UR17, UR6 ;  /* 0x0000000600117c82 */ /* 0x000fe40008000000 */
[----:B------:R-:W-:Y:S01]  /*1a40*/  UISETP.NE.AND UP0, UPT, UR16, UR5, UPT ;  /* 0x000000051000728c */ /* 0x000fe2000bf05270 */
[----:B------:R1:W-:Y:S02]  /*1a50*/  UTMALDG.3D [UR32], [UR26], desc[UR18] ;  /* 0x000012201a0075b4 */ /* 0x0003e40008011000 */
[----:B------:R1:W-:Y:S06]  /*1a60*/  UTMALDG.3D [UR8], [UR20], desc[UR18] ;  /* 0x00001208140075b4 */ /* 0x0003ec0008011000 */
[----:B------:R-:W-:Y:S05]  /*1a70*/  BRA.U UP0, `(.L_x_26) ;  /* 0xfffffffd00647547 */ /* 0x000fea000b83ffff */
.L_x_21:
[----:B-1----:R-:W-:Y:S01]  /*1a80*/  ULEA UR8, UR6, UR4, 0x3 ;  /* 0x0000000406087291 */ /* 0x002fe2000f8e18ff */
[----:B------:R-:W-:Y:S01]  /*1a90*/  SHF.L.U32 R2, R15, 0x1f, RZ ;  /* 0x0000001f0f027819 */ /* 0x000fe200000006ff */
[----:B------:R-:W-:Y:S01]  /*1aa0*/  @!P1 SYNCS.ARRIVE.TRANS64.A1T0 RZ, [UR4+0xe8], RZ ;  /* 0x0000e8ffffff99a7 */ /* 0x000fe20008100004 */
[----:B------:R-:W-:-:S06]  /*1ab0*/  UISETP.GT.AND UP0, UPT, UR15, UR14, UPT ;  /* 0x0000000e0f00728c */ /* 0x000fcc000bf04270 */
[----:B--2---:R1:W2:Y:S03]  /*1ac0*/  SYNCS.PHASECHK.TRANS64.TRYWAIT P0, [UR8+0x60], R2 ;  /* 0x00006002ff0075a7 */ /* 0x0042a60008001108 */
[----:B------:R-:W-:Y:S05]  /*1ad0*/  BRA.U !UP0, `(.L_x_27) ;  /* 0x0000000108a87547 */ /* 0x000fea000b800000 */
[----:B------:R-:W-:Y:S01]  /*1ae0*/  UIADD3 UR21, UPT, UPT, UR7, UR24, URZ ;  /* 0x0000001807157290 */ /* 0x000fe2000fffe0ff */
[----:B------:R-:W-:-:S11]  /*1af0*/  UMOV UR25, UR6 ;  /* 0x0000000600197c82 */ /* 0x000fd60008000000 */
.L_x_32:
[----:B-1----:R-:W-:Y:S01]  /*1b00*/  ULEA UR17, UR25, UR4, 0x3 ;  /* 0x0000000419117291 */ /* 0x002fe2000f8e18ff */
[----:B--2---:R-:W-:Y:S01]  /*1b10*/  @!P5 MOV R3, 0x4000 ;  /* 0x000040000003d802 */ /* 0x004fe20000000f00 */
[----:B--2---:R-:W-:Y:S10]  /*1b20*/  @P0 BRA `(.L_x_28) ;  /* 0x00000000000c0947 */ /* 0x004ff40003800000 */
[----:B------:R-:W-:-:S04]  /*1b30*/  SHF.L.U32 R5, R15, 0x1f, RZ ;  /* 0x0000001f0f057819 */ /* 0x000fc800000006ff */
[----:B------:R-:W2:Y:S02]  /*1b40*/  SYNCS.PHASECHK.TRANS64.TRYWAIT P0, [UR17+0x60], R5 ;  /* 0x00006005ff0075a7 */ /* 0x000ea40008001111 */
[----:B--2---:R-:W-:Y:S05]  /*1b50*/  @!P0 BRA `(.L_x_29) ;  /* 0x0000006800fc8947 */ /* 0x004fea0003800000 */
.L_x_28:
[----:B------:R2:W-:Y:S01]  /*1b60*/  @!P5 SYNCS.ARRIVE.TRANS64 RZ, [UR17], R3 ;  /* 0x00000003ffffd9a7 */ /* 0x0005e20008000011 */
[----:B------:R-:W-:Y:S04]  /*1b70*/  BSSY.RECONVERGENT B0, `(.L_x_30) ;  /* 0x0000003000007945 */ /* 0x000fe80003800200 */
[----:B------:R-:W-:Y:S05]  /*1b80*/  @P4 BRA `(.L_x_31) ;  /* 0x0000000000044947 */ /* 0x000fea0003800000 */
[----:B------:R-:W-:Y:S05]  /*1b90*/  BPT.TRAP 0x1 ;  /* 0x000000040000795c */ /* 0x000fea0000300000 */
.L_x_31:
[----:B------:R-:W-:Y:S05]  /*1ba0*/  BSYNC.RECONVERGENT B0 ;  /* 0x0000000000007941 */ /* 0x000fea0003800200 */
.L_x_30:
        /* <DEDUP_REMOVED lines=20> */
[----:B------:R-:W-:Y:S01]  /*1cf0*/  UIADD3 UR8, UPT, UPT, UR8, 0x20400, URZ ;  /* 0x0002040008087890 */ /* 0x000fe2000fffe0ff */
[----:B------:R-:W-:Y:S01]  /*1d00*/  UMOV UR9, UR17 ;  /* 0x0000001100097c82 */ /* 0x000fe20008000000 */
[----:B------:R-:W-:Y:S01]  /*1d10*/  UMOV UR11, UR19 ;  /* 0x00000013000b7c82 */ /* 0x000fe20008000000 */
[----:B------:R-:W-:Y:S01]  /*1d20*/  UIADD3 UR24, UPT, UPT, UR24, 0x1, URZ ;  /* 0x0000000118187890 */ /* 0x000fe2000fffe0ff */
[----:B------:R-:W-:-:S03]  /*1d30*/  UMOV UR25, UR6 ;  /* 0x0000000600197c82 */ /* 0x000fc60008000000 */
[----:B------:R1:W-:Y:S01]  /*1d40*/  UTMALDG.3D [UR16], [UR30], desc[UR26] ;  /* 0x00001a101e0075b4 */ /* 0x0003e20008011000 */
[----:B------:R-:W-:Y:S01]  /*1d50*/  UISETP.NE.AND UP0, UPT, UR24, UR21, UPT ;  /* 0x000000151800728c */ /* 0x000fe2000bf05270 */
[----:B------:R1:W-:Y:S08]  /*1d60*/  UTMALDG.3D [UR8], [UR28], desc[UR26] ;  /* 0x00001a081c0075b4 */ /* 0x0003f00008011000 */
[----:B------:R-:W-:Y:S05]  /*1d70*/  BRA.U UP0, `(.L_x_32) ;  /* 0xfffffffd00607547 */ /* 0x000fea000b83ffff */
.L_x_27:
[C---:B-1----:R-:W-:Y:S01]  /*1d80*/  LEA R2, R14.reuse, UR4, 0x3 ;  /* 0x000000040e027c11 */ /* 0x042fe2000f8e18ff */
[----:B------:R-:W-:Y:S01]  /*1d90*/  NOP ;  /* 0x0000000000007918 */ /* 0x000fe20000000000 */
[----:B--2---:R-:W-:Y:S02]  /*1da0*/  SHF.L.U32 R3, R13, 0x1f, RZ ;  /* 0x0000001f0d037819 */ /* 0x004fe400000006ff */
[----:B------:R-:W-:Y:S02]  /*1db0*/  LEA R4, R14, UR4, 0x4 ;  /* 0x000000040e047c11 */ /* 0x000fe4000f8e20ff */
[----:B------:R-:W1:Y:S02]  /*1dc0*/  SYNCS.PHASECHK.TRANS64.TRYWAIT P0, [R2+URZ+0xf0], R3 ;  /* 0x0000f003020075a7 */ /* 0x000e6400080011ff */
[----:B-1----:R-:W-:Y:S05]  /*1dd0*/  @!P0 BRA `(.L_x_33) ;  /* 0x0000006800748947 */ /* 0x002fea0003800000 */
.L_x_118:
[----:B------:R-:W2:Y:S01]  /*1de0*/  LDS.128 R4, [R4+0x180] ;  /* 0x0001800004047984 */ /* 0x000ea20000000c00 */
[----:B---3--:R-:W-:Y:S01]  /*1df0*/  ISETP.GE.AND P0, PT, R72, 0x1, PT ;  /* 0x000000014800780c */ /* 0x008fe20003f06270 */
[----:B-1----:R-:W-:Y:S01]  /*1e00*/  VIADD R2, R2, 0x100 ;  /* 0x0000010002027836 */ /* 0x002fe20000000000 */
[----:B------:R-:W-:Y:S01]  /*1e10*/  @!PT LDS RZ, [RZ] ;  /* 0x00000000fffff984 */ /* 0x000fe20000000800 */
[----:B------:R-:W-:Y:S01]  /*1e20*/  @!PT LDS RZ, [RZ] ;  /* 0x00000000fffff984 */ /* 0x000fe20000000800 */
[----:B------:R-:W-:Y:S01]  /*1e30*/  @!PT LDS RZ, [RZ] ;  /* 0x00000000fffff984 */ /* 0x000fe20000000800 */
[----:B------:R-:W-:Y:S01]  /*1e40*/  @!PT LDS RZ, [RZ] ;  /* 0x00000000fffff984 */ /* 0x000fe20000000800 */
[----:B------:R1:W-:Y:S06]  /*1e50*/  MEMBAR.ALL.CTA ;  /* 0x0000000000007992 */ /* 0x0003ec0000008000 */
[----:B-1----:R-:W1:Y:S01]  /*1e60*/  FENCE.VIEW.ASYNC.S ;  /* 0x00000000000073c6 */ /* 0x002e620000000000 */
[----:B------:R-:W-:-:S04]  /*1e70*/  PRMT R2, RZ, 0x654, R2 ;  /* 0x00000654ff027816 */ /* 0x000fc80000000002 */
[----:B-1----:R1:W-:Y:S01]  /*1e80*/  SYNCS.ARRIVE.TRANS64.RED.A1T0 RZ, [R2+URZ], RZ ;  /* 0x000000ff02ff79a7 */ /* 0x0023e200081004ff */
[----:B--2---:R-:W-:-:S13]  /*1e90*/  LOP3.LUT P2, RZ, R6, 0x1, RZ, 0xc0, !PT ;  /* 0x0000000106ff7812 */ /* 0x004fda000784c0ff */
[----:B------:R-:W-:Y:S01]  /*1ea0*/  @P2 SHF.R.U32.HI R3, RZ, 0x10, R5 ;  /* 0x00000010ff032819 */ /* 0x000fe20000011605 */
[----:B------:R-:W-:Y:S01]  /*1eb0*/  VOTEU.ANY UP0, P2 ;  /* 0x0000000000ff7886 */ /* 0x000fe20001000100 */
[----:B------:R-:W-:Y:S02]  /*1ec0*/  @P2 MOV R11, R4 ;  /* 0x00000004000b2202 */ /* 0x000fe40000000f00 */
[----:B------:R-:W-:Y:S02]  /*1ed0*/  @P2 R2UR.BROADCAST UR8, R3 ;  /* 0x00000000030822ca */ /* 0x000fe400008e0000 */
[----:B------:R-:W-:-:S11]  /*1ee0*/  @P2 LOP3.LUT R8, R5, 0xffff, RZ, 0xc0, !PT ;  /* 0x0000ffff05082812 */ /* 0x000fd600078ec0ff */
[----:B------:R-:W-:Y:S01]  /*1ef0*/  @UP0 UMOV UR36, UR8 ;  /* 0x0000000800240c82 */ /* 0x000fe20008000000 */
[----:B-1----:R-:W-:Y:S05]  /*1f00*/  @!P0 BRA `(.L_x_34) ;  /* 0x0000000000b88947 */ /* 0x002fea0003800000 */
[----:B------:R-:W4:Y:S01]  /*1f10*/  LDC.64 R4, c[0x0][0xb18] ;  /* 0x0002c600ff047b82 */ /* 0x000f220000000a00 */
[----:B------:R-:W-:-:S07]  /*1f20*/  ISETP.NE.AND P3, PT, R72, 0x1, PT ;  /* 0x000000014800780c */ /* 0x000fce0003f65270 */
[----:B------:R-:W1:Y:S08]  /*1f30*/  LDC.64 R6, c[0x0][0xb10] ;  /* 0x0002c400ff067b82 */ /* 0x000e700000000a00 */
[----:B------:R-:W2:Y:S08]  /*1f40*/  LDC R16, c[0x0][0xb20] ;  /* 0x0002c800ff107b82 */ /* 0x000eb00000000800 */
[----:B------:R-:W3:Y:S01]  /*1f50*/  LDC R18, c[0x0][0xb0c] ;  /* 0x0002c300ff127b82 */ /* 0x000ee20000000800 */
[----:B----4-:R-:W-:Y:S01]  /*1f60*/  IMAD.HI.U32 R17, R0, R5, RZ ;  /* 0x0000000500117227 */ /* 0x010fe200078e00ff */
[----:B------:R-:W-:-:S03]  /*1f70*/  ISETP.NE.AND P0, PT, R4, 0x1, PT ;  /* 0x000000010400780c */ /* 0x000fc60003f05270 */
[----:B------:R-:W-:-:S03]  /*1f80*/  IMAD.HI.U32 R5, R8, R5, RZ ;  /* 0x0000000508057227 */ /* 0x000fc600078e00ff */
[----:B------:R-:W4:Y:S01]  /*1f90*/  LDC.64 R2, c[0x0][0xb28] ;  /* 0x0002ca00ff027b82 */ /* 0x000f220000000a00 */
[----:B-1----:R-:W-:-:S04]  /*1fa0*/  IMAD.HI.U32 R20, R9, R6, RZ ;  /* 0x0000000609147227 */ /* 0x002fc800078e00ff */
[----:B------:R-:W-:Y:S01]  /*1fb0*/  IMAD.HI.U32 R22, R11, R6, RZ ;  /* 0x000000060b167227 */ /* 0x000fe200078e00ff */
[----:B------:R-:W-:Y:S02]  /*1fc0*/  SHF.R.U32.HI R20, RZ, R7, R20 ;  /* 0x00000007ff147219 */ /* 0x000fe40000011614 */
[-C--:B--2---:R-:W-:Y:S02]  /*1fd0*/  SHF.R.U32.HI R17, RZ, R16.reuse, R17 ;  /* 0x00000010ff117219 */ /* 0x084fe40000011611 */
[----:B------:R-:W-:Y:S02]  /*1fe0*/  SHF.R.U32.HI R5, RZ, R16, R5 ;  /* 0x00000010ff057219 */ /* 0x000fe40000011605 */
[----:B------:R-:W-:Y:S02]  /*1ff0*/  SEL R17, R0, R17, !P0 ;  /* 0x0000001100117207 */ /* 0x000fe40004000000 */
[----:B------:R-:W-:Y:S02]  /*2000*/  SHF.R.U32.HI R22, RZ, R7, R22 ;  /* 0x00000007ff167219 */ /* 0x000fe40000011616 */
[----:B---3--:R-:W-:-:S02]  /*2010*/  ISETP.NE.AND P1, PT, R18, 0x1, PT ;  /* 0x000000011200780c */ /* 0x008fc40003f25270 */
[----:B------:R-:W-:Y:S02]  /*2020*/  SEL R5, R8, R5, !P0 ;  /* 0x0000000508057207 */ /* 0x000fe40004000000 */
[----:B------:R-:W-:Y:S02]  /*2030*/  SEL R19, R9, R20, !P1 ;  /* 0x0000001409137207 */ /* 0x000fe40004800000 */
[----:B------:R-:W-:Y:S01]  /*2040*/  SEL R7, R11, R22, !P1 ;  /* 0x000000160b077207 */ /* 0x000fe20004800000 */
[----:B----4-:R-:W-:-:S04]  /*2050*/  IMAD.HI.U32 R20, R17, R2, RZ ;  /* 0x0000000211147227 */ /* 0x010fc800078e00ff */
[----:B------:R-:W-:Y:S01]  /*2060*/  IMAD.HI.U32 R6, R19, R2, RZ ;  /* 0x0000000213067227 */ /* 0x000fe200078e00ff */
[----:B------:R-:W-:-:S04]  /*2070*/  @P3 SHF.R.U32.HI R17, RZ, R3, R20 ;  /* 0x00000003ff113219 */ /* 0x000fc80000011614 */
[----:B------:R-:W-:Y:S01]  /*2080*/  @P3 SHF.R.U32.HI R19, RZ, R3, R6 ;  /* 0x00000003ff133219 */ /* 0x000fe20000011606 */
[----:B------:R-:W-:-:S04]  /*2090*/  IMAD R17, R72, R17, RZ ;  /* 0x0000001148117224 */ /* 0x000fc800078e02ff */
[----:B------:R-:W-:Y:S01]  /*20a0*/  IMAD R6, R72, R19, RZ ;  /* 0x0000001348067224 */ /* 0x000fe200078e02ff */
[C---:B------:R-:W-:Y:S02]  /*20b0*/  ISETP.GE.AND P0, PT, R5.reuse, R17, PT ;  /* 0x000000110500720c */ /* 0x040fe40003f06270 */
[----:B------:R-:W-:Y:S02]  /*20c0*/  IADD3 R17, PT, PT, -R5, RZ, RZ ;  /* 0x000000ff05117210 */ /* 0x000fe40007ffe1ff */
[----:B------:R-:W-:Y:S01]  /*20d0*/  ISETP.GE.OR P0, PT, R7, R6, P0 ;  /* 0x000000060700720c */ /* 0x000fe20000706670 */
[----:B------:R-:W-:-:S04]  /*20e0*/  IMAD.HI.U32 R6, R5, R2, RZ ;  /* 0x0000000205067227 */ /* 0x000fc800078e00ff */
[----:B------:R-:W-:Y:S01]  /*20f0*/  IMAD R8, R4, R17, R8 ;  /* 0x0000001104087224 */ /* 0x000fe200078e0208 */
[----:B------:R-:W-:-:S04]  /*2100*/  SHF.R.U32.HI R6, RZ, R3, R6 ;  /* 0x00000003ff067219 */ /* 0x000fc80000011606 */
[----:B------:R-:W-:-:S03]  /*2110*/  SEL R6, R5, R6, !P3 ;  /* 0x0000000605067207 */ /* 0x000fc60005800000 */
[----:B------:R-:W-:-:S04]  /*2120*/  @!P0 IMAD.HI.U32 R16, R7, R2, RZ ;  /* 0x0000000207108227 */ /* 0x000fc800078e00ff */
[----:B------:R-:W-:Y:S01]  /*2130*/  IMAD.MOV R2, RZ, RZ, -R6 ;  /* 0x000000ffff027224 */ /* 0x000fe200078e0a06 */
[----:B------:R-:W-:-:S03]  /*2140*/  @!P0 SHF.R.U32.HI R16, RZ, R3, R16 ;  /* 0x00000003ff108219 */ /* 0x000fc60000011610 */
[----:B------:R-:W-:Y:S01]  /*2150*/  IMAD R2, R72, R2, R5 ;  /* 0x0000000248027224 */ /* 0x000fe200078e0205 */
        /* <DEDUP_REMOVED lines=9> */
.L_x_34:
[----:B------:R-:W1:Y:S02]  /*21f0*/  LDCU UR8, c[0x0][0xb30] ;  /* 0x00016600ff0877ac */ /* 0x000e640008000800 */
[----:B-1----:R-:W-:-:S09]  /*2200*/  UISETP.NE.AND UP0, UPT, UR8, 0x1, UPT ;  /* 0x000000010800788c */ /* 0x002fd2000bf05270 */
[----:B------:R-:W-:Y:S05]  /*2210*/  BRA.U UP0, `(.L_x_35) ;  /* 0x0000000100407547 */ /* 0x000fea000b800000 */
[----:B------:R-:W1:Y:S08]  /*2220*/  LDC.64 R4, c[0x0][0xb10] ;  /* 0x0002c400ff047b82 */ /* 0x000e700000000a00 */
[----:B------:R-:W2:Y:S08]  /*2230*/  LDC.64 R2, c[0x0][0xb18] ;  /* 0x0002c600ff027b82 */ /* 0x000eb00000000a00 */
[----:B------:R-:W3:Y:S08]  /*2240*/  LDC R6, c[0x0][0xb20] ;  /* 0x0002c800ff067b82 */ /* 0x000ef00000000800 */
[----:B------:R-:W4:Y:S01]  /*2250*/  LDC R16, c[0x0][0xb0c] ;  /* 0x0002c300ff107b82 */ /* 0x000f220000000800 */
[----:B-1----:R-:W-:-:S05]  /*2260*/  IMAD.HI.U32 R4, R11, R4, RZ ;  /* 0x000000040b047227 */ /* 0x002fca00078e00ff */
[----:B------:R-:W-:Y:S01]  /*2270*/  SHF.R.U32.HI R4, RZ, R5, R4 ;  /* 0x00000005ff047219 */ /* 0x000fe20000011604 */
[----:B--2---:R-:W-:Y:S01]  /*2280*/  IMAD.HI.U32 R3, R8, R3, RZ ;  /* 0x0000000308037227 */ /* 0x004fe200078e00ff */
[----:B------:R-:W-:-:S04]  /*2290*/  ISETP.NE.AND P0, PT, R2, 0x1, PT ;  /* 0x000000010200780c */ /* 0x000fc80003f05270 */
[----:B---3--:R-:W-:-:S04]  /*22a0*/  SHF.R.U32.HI R3, RZ, R6, R3 ;  /* 0x00000006ff037219 */ /* 0x008fc80000011603 */
[----:B------:R-:W-:Y:S02]  /*22b0*/  SEL R3, R8, R3, !P0 ;  /* 0x0000000308037207 */ /* 0x000fe40004000000 */
[----:B----4-:R-:W-:-:S04]  /*22c0*/  ISETP.NE.AND P1, PT, R16, 0x1, PT ;  /* 0x000000011000780c */ /* 0x010fc80003f25270 */
[----:B------:R-:W-:-:S05]  /*22d0*/  SEL R4, R11, R4, !P1 ;  /* 0x000000040b047207 */ /* 0x000fca0004800000 */
[----:B------:R-:W-:Y:S02]  /*22e0*/  IMAD.IADD R5, R3, 0x1, -R4 ;  /* 0x0000000103057824 */ /* 0x000fe400078e0a04 */
[----:B------:R-:W-:Y:S02]  /*22f0*/  IMAD.IADD R3, R4, 0x1, -R3 ;  /* 0x0000000104037824 */ /* 0x000fe400078e0a03 */
[----:B------:R-:W-:Y:S02]  /*2300*/  IMAD R11, R5, R16, R11 ;  /* 0x00000010050b7224 */ /* 0x000fe400078e020b */
[----:B------:R-:W-:-:S07]  /*2310*/  IMAD R8, R3, R2, R8 ;  /* 0x0000000203087224 */ /* 0x000fce00078e0208 */
.L_x_35:
[----:B------:R-:W-:Y:S01]  /*2320*/  VIADD R14, R14, 0x1 ;  /* 0x000000010e0e7836 */ /* 0x000fe20000000000 */
[----:B------:R-:W-:Y:S01]  /*2330*/  PLOP3.LUT P1, PT, PT, PT, PT, 0x80, 0x8 ;  /* 0x000000000008781c */ /* 0x000fe20003f2f070 */
[----:B------:R-:W-:Y:S02]  /*2340*/  IMAD.IADD R21, R11, 0x1, R170 ;  /* 0x000000010b157824 */ /* 0x000fe400078e02aa */
[----:B------:R-:W-:Y:S01]  /*2350*/  IMAD.IADD R20, R8, 0x1, R147 ;  /* 0x0000000108147824 */ /* 0x000fe200078e0293 */
[----:B------:R-:W-:-:S04]  /*2360*/  ISETP.NE.AND P0, PT, R14, 0x2, PT ;  /* 0x000000020e00780c */ /* 0x000fc80003f05270 */
[----:B------:R-:W-:Y:S02]  /*2370*/  SEL R2, RZ, 0x1, P0 ;  /* 0x00000001ff027807 */ /* 0x000fe40000000000 */
[----:B------:R-:W-:Y:S02]  /*2380*/  SEL R14, R14, RZ, P0 ;  /* 0x000000ff0e0e7207 */ /* 0x000fe40000000000 */
[----:B------:R-:W-:Y:S01]  /*2390*/  LOP3.LUT R13, R13, R2, RZ, 0x3c, !PT ;  /* 0x000000020d0d7212 */ /* 0x000fe200078e3cff */
[----:B------:R-:W-:Y:S06]  /*23a0*/  @P2 BRA `(.L_x_36) ;  /* 0xfffffff000a02947 */ /* 0x000fec000383ffff */
[----:B------:R-:W-:Y:S01]  /*23b0*/  UIADD3 UR4, UPT, UPT, UR4, 0x60, URZ ;  /* 0x0000006004047890 */ /* 0x000fe2000fffe0ff */
[----:B------:R-:W-:-:S03]  /*23c0*/  SHF.L.U32 R3, R15, 0x1f, RZ ;  /* 0x0000001f0f037819 */ /* 0x000fc600000006ff */
[----:B------:R-:W-:-:S09]  /*23d0*/  ULEA UR5, UR6, UR4, 0x3 ;  /* 0x0000000406057291 */ /* 0x000fd2000f8e18ff */
[----:B------:R-:W1:Y:S02]  /*23e0*/  SYNCS.PHASECHK.TRANS64.TRYWAIT P0, [UR5], R3 ;  /* 0x00000003ff0075a7 */ /* 0x000e640008001105 */
[----:B-1----:R-:W-:Y:S05]  /*23f0*/  @!P0 BRA `(.L_x_37) ;  /* 0x0000006400008947 */ /* 0x002fea0003800000 */
.L_x_120:
[----:B------:R-:W-:-:S04]  /*2400*/  UIADD3 UR6, UPT, UPT, UR6, 0x1, URZ ;  /* 0x0000000106067890 */ /* 0x000fc8000fffe0ff */
[----:B------:R-:W-:-:S04]  /*2410*/  UISETP.NE.AND UP0, UPT, UR6, 0xc, UPT ;  /* 0x0000000c0600788c */ /* 0x000fc8000bf05270 */
[----:B------:R-:W-:Y:S02]  /*2420*/  USEL UR7, URZ, 0x1, UP0 ;  /* 0x00000001ff077887 */ /* 0x000fe40008000000 */
[----:B------:R-:W-:-:S04]  /*2430*/  USEL UR6, UR6, URZ, UP0 ;  /* 0x000000ff06067287 */ /* 0x000fc80008000000 */
[----:B------:R-:W-:Y:S01]  /*2440*/  ULEA UR5, UR6, UR4, 0x3 ;  /* 0x0000000406057291 */ /* 0x000fe2000f8e18ff */
[----:B------:R-:W-:-:S04]  /*2450*/  LOP3.LUT R2, R15, UR7, RZ, 0x3c, !PT ;  /* 0x000000070f027c12 */ /* 0x000fc8000f8e3cff */
[----:B-1----:R-:W-:-:S04]  /*2460*/  SHF.L.U32 R3, R2, 0x1f, RZ ;  /* 0x0000001f02037819 */ /* 0x002fc800000006ff */
[----:B------:R-:W1:Y:S02]  /*2470*/  SYNCS.PHASECHK.TRANS64.TRYWAIT P0, [UR5], R3 ;  /* 0x00000003ff0075a7 */ /* 0x000e640008001105 */
[----:B-1----:R-:W-:Y:S05]  /*2480*/  @!P0 BRA `(.L_x_38) ;  /* 0x0000006000f48947 */ /* 0x002fea0003800000 */
.L_x_122:
        /* <DEDUP_REMOVED lines=9> */
.L_x_124:
        /* <DEDUP_REMOVED lines=9> */
.L_x_126:
        /* <DEDUP_REMOVED lines=9> */
.L_x_128:
        /* <DEDUP_REMOVED lines=9> */
.L_x_130:
        /* <DEDUP_REMOVED lines=9> */
.L_x_132:
        /* <DEDUP_REMOVED lines=9> */
.L_x_134:
        /* <DEDUP_REMOVED lines=9> */
.L_x_136:
        /* <DEDUP_REMOVED lines=9> */
.L_x_138:
        /* <DEDUP_REMOVED lines=9> */
.L_x_140:
[----:B------:R-:W-:-:S04]  /*29a0*/  UIADD3 UR6, UPT, UPT, UR6, 0x1, URZ ;  /* 0x0000000106067890 */ /* 0x000fc8000fffe0ff */
[----:B------:R-:W-:-:S04]  /*29b0*/  UISETP.NE.AND UP0, UPT, UR6, 0xc, UPT ;  /* 0x0000000c0600788c */ /* 0x000fc8000bf05270 */
[----:B------:R-:W-:Y:S02]  /*29c0*/  USEL UR5, URZ, 0x1, UP0 ;  /* 0x00000001ff057887 */ /* 0x000fe40008000000 */
[----:B------:R-:W-:-:S04]  /*29d0*/  USEL UR6, UR6, URZ, UP0 ;  /* 0x000000ff06067287 */ /* 0x000fc80008000000 */
[----:B------:R-:W-:Y:S01]  /*29e0*/  ULEA UR6, UR6, UR4, 0x3 ;  /* 0x0000000406067291 */ /* 0x000fe2000f8e18ff */
[----:B-1----:R-:W-:-:S04]  /*29f0*/  LOP3.LUT R3, R2, UR5, RZ, 0x3c, !PT ;  /* 0x0000000502037c12 */ /* 0x002fc8000f8e3cff */
[----:B------:R-:W-:Y:S01]  /*2a00*/  SHF.L.U32 R3, R3, 0x1f, RZ ;  /* 0x0000001f03037819 */ /* 0x000fe200000006ff */
[----:B----4-:R-:W-:-:S07]  /*2a10*/  IMAD.U32 R0, RZ, RZ, UR6 ;  /* 0x00000006ff007e24 */ /* 0x010fce000f8e00ff */
.L_x_48:
[----:B-1----:R1:W2:Y:S02]  /*2a20*/  SYNCS.PHASECHK.TRANS64.TRYWAIT P0, [R0+URZ], R3 ;  /* 0x00000003000075a7 */ /* 0x0022a400080011ff */
[----:B--2---:R-:W-:Y:S05]  /*2a30*/  @!P0 NANOSLEEP.SYNCS 0x989680 ;  /* 0x009896800000895d */ /* 0x004fea0003900000 */
[----:B------:R-:W2:Y:S02]  /*2a40*/  @!P0 SYNCS.PHASECHK.TRANS64 P0, [R0+URZ], R3 ;  /* 0x00000003000085a7 */ /* 0x000ea400080010ff */
[----:B--2---:R-:W-:Y:S05]  /*2a50*/  @P0 EXIT ;  /* 0x000000000000094d */ /* 0x004fea0003800000 */
[----:B------:R-:W-:Y:S05]  /*2a60*/  BRA `(.L_x_48) ;  /* 0xfffffffc00ec7947 */ /* 0x000fea000383ffff */
.L_x_18:
[----:B------:R-:W-:-:S04]  /*2a70*/  UISETP.NE.AND UP1, UPT, UR37, URZ, UPT ;  /* 0x000000ff2500728c */ /* 0x000fc8000bf25270 */
[----:B------:R-:W-:-:S09]  /*2a80*/  UISETP.NE.OR UP1, UPT, UR8, 0x1, UP1 ;  /* 0x000000010800788c */ /* 0x000fd20008f25670 */
[----:B------:R-:W-:Y:S05]  /*2a90*/  BRA.U UP1, `(.L_x_49) ;  /* 0x0000000501487547 */ /* 0x000fea000b800000 */
[----:B------:R-:W-:Y:S01]  /*2aa0*/  ISETP.NE.AND P2, PT, R2, RZ, PT ;  /* 0x000000ff0200720c */ /* 0x000fe20003f45270 */
[----:B------:R-:W-:Y:S01]  /*2ab0*/  IMAD.MOV.U32 R12, RZ, RZ, 0x1 ;  /* 0x00000001ff0c7424 */ /* 0x000fe200078e00ff */
[----:B------:R-:W-:Y:S02]  /*2ac0*/  CS2R R10, SRZ ;  /* 0x00000000000a7805 */ /* 0x000fe4000001ff00 */
[----:B------:R-:W-:Y:S01]  /*2ad0*/  CS2R R8, SRZ ;  /* 0x0000000000087805 */ /* 0x000fe2000001ff00 */
[----:B------:R-:W-:Y:S01]  /*2ae0*/  UMOV UR4, 0x400 ;  /* 0x0000040000047882 */ /* 0x000fe20000000000 */
[----:B------:R-:W-:Y:S01]  /*2af0*/  UMOV UR6, URZ ;  /* 0x000000ff00067c82 */ /* 0x000fe20008000000 */
[----:B------:R-:W-:-:S12]  /*2b00*/  ULEA UR37, UR37, UR4, 0x18 ;  /* 0x0000000425257291 */ /* 0x000fd8000f8ec0ff */
.L_x_53:
[----:B------:R-:W-:Y:S02]  /*2b10*/  LEA R0, R8, UR37, 0x3 ;  /* 0x0000002508007c11 */ /* 0x000fe4000f8e18ff */
[----:B------:R-:W-:-:S03]  /*2b20*/  SHF.L.U32 R5, R9, 0x1f, RZ ;  /* 0x0000001f09057819 */ /* 0x000fc600000006ff */
[----:B------:R-:W-:Y:S01]  /*2b30*/  VIADD R4, R0, 0x160 ;  /* 0x0000016000047836 */ /* 0x000fe20000000000 */
[----:B------:R-:W1:Y:S02]  /*2b40*/  SYNCS.PHASECHK.TRANS64.TRYWAIT P0, [R0+URZ+0x150], R5 ;  /* 0x00015005000075a7 */ /* 0x000e6400080011ff */
[----:B-1----:R-:W-:Y:S05]  /*2b50*/  @!P0 BRA `(.L_x_50) ;  /* 0x0000006000308947 */ /* 0x002fea0003800000 */
.L_x_141:
[----:B------:R-:W-:Y:S01]  /*2b60*/  ULEA UR5, UR6, UR37, 0x3 ;  /* 0x0000002506057291 */ /* 0x000fe2000f8e18ff */
[----:B------:R-:W-:Y:S02]  /*2b70*/  PRMT R4, RZ, 0x654, R4 ;  /* 0x00000654ff047816 */ /* 0x000fe40000000004 */
[----:B-1----:R-:W-:Y:S01]  /*2b80*/  SHF.L.U32 R5, R12, 0x1f, RZ ;  /* 0x0000001f0c057819 */ /* 0x002fe200000006ff */
[----:B------:R-:W-:Y:S01]  /*2b90*/  UIADD3 UR4, UPT, UPT, UR5, 0xf0, URZ ;  /* 0x000000f005047890 */ /* 0x000fe2000fffe0ff */
[----:B------:R1:W-:Y:S05]  /*2ba0*/  SYNCS.ARRIVE.TRANS64.RED.A1T0 RZ, [R4+URZ], RZ ;  /* 0x000000ff04ff79a7 */ /* 0x0003ea00081004ff */
[----:B------:R-:W-:Y:S01]  /*2bb0*/  IMAD.U32 R7, RZ, RZ, UR4 ;  /* 0x00000004ff077e24 */ /* 0x000fe2000f8e00ff */
[----:B------:R-:W2:Y:S04]  /*2bc0*/  SYNCS.PHASECHK.TRANS64.TRYWAIT P0, [UR5+0x100], R5 ;  /* 0x00010005ff0075a7 */ /* 0x000ea80008001105 */
[----:B------:R-:W-:Y:S01]  /*2bd0*/  PRMT R6, R2, 0x654, R7 ;  /* 0x0000065402067816 */ /* 0x000fe20000000007 */
[----:B-1----:R-:W-:Y:S01]  /*2be0*/  @!P2 IMAD.MOV.U32 R4, RZ, RZ, 0x10 ;  /* 0x00000010ff04a424 */ /* 0x002fe200078e00ff */
[----:B--2---:R-:W-:Y:S06]  /*2bf0*/  @!P0 BRA `(.L_x_51) ;  /* 0x00000060001c8947 */ /* 0x004fec0003800000 */
.L_x_143:
[----:B------:R-:W-:Y:S01]  /*2c00*/  ULEA UR4, UR6, UR37, 0x4 ;  /* 0x0000002506047291 */ /* 0x000fe2000f8e20ff */
[----:B------:R-:W-:Y:S01]  /*2c10*/  SEL R3, R6, R3, !P2 ;  /* 0x0000000306037207 */ /* 0x000fe20005000000 */
[----:B------:R-:W-:Y:S01]  /*2c20*/  UIADD3 UR5, UPT, UPT, UR5, 0xf0, URZ ;  /* 0x000000f005057890 */ /* 0x000fe2000fffe0ff */
[----:B-1----:R-:W-:Y:S01]  /*2c30*/  LEA R0, R11, UR37, 0x3 ;  /* 0x000000250b007c11 */ /* 0x002fe2000f8e18ff */
[----:B------:R-:W-:Y:S01]  /*2c40*/  UIADD3 UR4, UPT, UPT, UR4, 0x180, URZ ;  /* 0x0000018004047890 */ /* 0x000fe2000fffe0ff */
[----:B------:R-:W-:Y:S01]  /*2c50*/  SHF.L.U32 R5, R10, 0x1f, RZ ;  /* 0x0000001f0a057819 */ /* 0x000fe200000006ff */
[----:B------:R1:W-:Y:S01]  /*2c60*/  @!P2 SYNCS.ARRIVE.TRANS64.RED RZ, [R3+URZ], R4 ;  /* 0x0000000403ffa9a7 */ /* 0x0003e200080004ff */
[----:B------:R-:W-:Y:S01]  /*2c70*/  UIADD3 UR6, UPT, UPT, UR6, 0x1, URZ ;  /* 0x0000000106067890 */ /* 0x000fe2000fffe0ff */
[----:B------:R-:W-:-:S03]  /*2c80*/  VIADD R8, R8, 0x1 ;  /* 0x0000000108087836 */ /* 0x000fc60000000000 */
[----:B------:R-:W-:Y:S02]  /*2c90*/  UISETP.NE.AND UP0, UPT, UR6, 0x2, UPT ;  /* 0x000000020600788c */ /* 0x000fe4000bf05270 */
[----:B------:R-:W-:Y:S06]  /*2ca0*/  UGETNEXTWORKID.BROADCAST [UR4], [UR5] ;  /* 0x00000000040073ca */ /* 0x000fec0008000100 */
[----:B------:R-:W-:Y:S01]  /*2cb0*/  USEL UR4, URZ, 0x1, UP0 ;  /* 0x00000001ff047887 */ /* 0x000fe20008000000 */
[----:B------:R-:W-:Y:S01]  /*2cc0*/  ISETP.NE.AND P0, PT, R8, 0x2, PT ;  /* 0x000000020800780c */ /* 0x000fe20003f05270 */
[----:B------:R-:W-:Y:S01]  /*2cd0*/  USEL UR6, UR6, URZ, UP0 ;  /* 0x000000ff06067287 */ /* 0x000fe20008000000 */
[----:B------:R-:W2:Y:S03]  /*2ce0*/  SYNCS.PHASECHK.TRANS64.TRYWAIT P1, [R0+URZ+0xf0], R5 ;  /* 0x0000f005000075a7 */ /* 0x000ea600080211ff */
[----:B------:R-:W-:Y:S01]  /*2cf0*/  LOP3.LUT R12, R12, UR4, RZ, 0x3c, !PT ;  /* 0x000000040c0c7c12 */ /* 0x000fe2000f8e3cff */
[----:B-12---:R-:W-:Y:S07]  /*2d00*/  @!P1 BRA `(.L_x_52) ;  /* 0x0000005c00f09947 */ /* 0x006fee0003800000 */
.L_x_144:
[C---:B------:R-:W-:Y:S01]  /*2d10*/  LEA R4, R11.reuse, UR37, 0x4 ;  /* 0x000000250b047c11 */ /* 0x040fe2000f8e20ff */
[----:B-1----:R-:W-:Y:S01]  /*2d20*/  VIADD R0, R0, 0x100 ;  /* 0x0000010000007836 */ /* 0x002fe20000000000 */
[----:B------:R-:W-:Y:S01]  /*2d30*/  SEL R8, R8, RZ, P0 ;  /* 0x000000ff08087207 */ /* 0x000fe20000000000 */
[----:B------:R-:W-:-:S03]  /*2d40*/  VIADD R11, R11, 0x1 ;  /* 0x000000010b0b7836 */ /* 0x000fc60000000000 */
[----:B------:R-:W1:Y:S01]  /*2d50*/  LDS.128 R4, [R4+0x180] ;  /* 0x0001800004047984 */ /* 0x000e620000000c00 */
[----:B------:R-:W-:Y:S02]  /*2d60*/  PRMT R0, RZ, 0x654, R0 ;  /* 0x00000654ff007816 */ /* 0x000fe40000000000 */
[C---:B------:R-:W-:Y:S01]  /*2d70*/  ISETP.NE.AND P1, PT, R11.reuse, 0x2, PT ;  /* 0x000000020b00780c */ /* 0x040fe20003f25270 */
[----:B------:R-:W-:Y:S01]  /*2d80*/  @!PT LDS RZ, [RZ] ;  /* 0x00000000fffff984 */ /* 0x000fe20000000800 */
[----:B------:R-:W-:Y:S01]  /*2d90*/  @!PT LDS RZ, [RZ] ;  /* 0x00000000fffff984 */ /* 0x000fe20000000800 */
[----:B------:R-:W-:Y:S01]  /*2da0*/  @!PT LDS RZ, [RZ] ;  /* 0x00000000fffff984 */ /* 0x000fe20000000800 */
[----:B------:R-:W-:Y:S01]  /*2db0*/  @!PT LDS RZ, [RZ] ;  /* 0x00000000fffff984 */ /* 0x000fe20000000800 */
[----:B------:R2:W-:Y:S06]  /*2dc0*/  MEMBAR.ALL.CTA ;  /* 0x0000000000007992 */ /* 0x0005ec0000008000 */
[----:B--2---:R-:W2:Y:S01]  /*2dd0*/  FENCE.VIEW.ASYNC.S ;  /* 0x00000000000073c6 */ /* 0x004ea20000000000 */
[----:B------:R-:W-:Y:S01]  /*2de0*/  SEL R11, R11, RZ, P1 ;  /* 0x000000ff0b0b7207 */ /* 0x000fe20000800000 */
[----:B--2---:R2:W-:Y:S01]  /*2df0*/  SYNCS.ARRIVE.TRANS64.RED.A1T0 RZ, [R0+URZ], RZ ;  /* 0x000000ff00ff79a7 */ /* 0x0045e200081004ff */
[----:B-1----:R-:W-:-:S02]  /*2e00*/  LOP3.LUT P3, RZ, R6, 0x1, RZ, 0xc0, !PT ;  /* 0x0000000106ff7812 */ /* 0x002fc4000786c0ff */
[----:B------:R-:W-:-:S04]  /*2e10*/  SEL R5, RZ, 0x1, P1 ;  /* 0x00000001ff057807 */ /* 0x000fc80000800000 */
[----:B------:R-:W-:Y:S02]  /*2e20*/  LOP3.LUT R10, R10, R5, RZ, 0x3c, !PT ;  /* 0x000000050a0a7212 */ /* 0x000fe400078e3cff */
[----:B--2---:R-:W-:-:S04]  /*2e30*/  SEL R0, RZ, 0x1, P0 ;  /* 0x00000001ff007807 */ /* 0x004fc80000000000 */
[----:B------:R-:W-:Y:S01]  /*2e40*/  LOP3.LUT R9, R9, R0, RZ, 0x3c, !PT ;  /* 0x0000000009097212 */ /* 0x000fe200078e3cff */
[----:B------:R-:W-:Y:S06]  /*2e50*/  @P3 BRA `(.L_x_53) ;  /* 0xfffffffc002c3947 */ /* 0x000fec000383ffff */
[----:B------:R-:W-:Y:S01]  /*2e60*/  ULEA UR5, UR6, UR37, 0x3 ;  /* 0x0000002506057291 */ /* 0x000fe2000f8e18ff */
[----:B------:R-:W-:-:S08]  /*2e70*/  SHF.L.U32 R3, R12, 0x1f, RZ ;  /* 0x0000001f0c037819 */ /* 0x000fd000000006ff */
[----:B------:R-:W1:Y:S02]  /*2e80*/  SYNCS.PHASECHK.TRANS64 P0, [UR5+0x100], R3 ;  /* 0x00010003ff0075a7 */ /* 0x000e640008001005 */
[----:B-1----:R-:W-:Y:S05]  /*2e90*/  @P0 BRA `(.L_x_54) ;  /* 0x0000000000080947 */ /* 0x002fea0003800000 */
[----:B------:R-:W1:Y:S02]  /*2ea0*/  SYNCS.PHASECHK.TRANS64.TRYWAIT P0, [UR5+0x100], R3 ;  /* 0x00010003ff0075a7 */ /* 0x000e640008001105 */
[----:B-1----:R-:W-:Y:S05]  /*2eb0*/  @!P0 BRA `(.L_x_55) ;  /* 0x0000005c00988947 */ /* 0x002fea0003800000 */
.L_x_54:
[----:B------:R-:W-:-:S04]  /*2ec0*/  UIADD3 UR4, UPT, UPT, UR6, 0x1, URZ ;  /* 0x0000000106047890 */ /* 0x000fc8000fffe0ff */
[----:B------:R-:W-:-:S04]  /*2ed0*/  UISETP.NE.AND UP0, UPT, UR4, 0x2, UPT ;  /* 0x000000020400788c */ /* 0x000fc8000bf05270 */
[----:B------:R-:W-:Y:S02]  /*2ee0*/  USEL UR7, URZ, 0x1, UP0 ;  /* 0x00000001ff077887 */ /* 0x000fe40008000000 */
[----:B------:R-:W-:-:S04]  /*2ef0*/  USEL UR4, UR4, URZ, UP0 ;  /* 0x000000ff04047287 */ /* 0x000fc80008000000 */
[----:B------:R-:W-:Y:S01]  /*2f00*/  ULEA UR4, UR4, UR37, 0x3 ;  /* 0x0000002504047291 */ /* 0x000fe2000f8e18ff */
[----:B-1----:R-:W-:-:S04]  /*2f10*/  LOP3.LUT R3, R12, UR7, RZ, 0x3c, !PT ;  /* 0x000000070c037c12 */ /* 0x002fc8000f8e3cff */
[----:B------:R-:W-:-:S04]  /*2f20*/  SHF.L.U32 R0, R3, 0x1f, RZ ;  /* 0x0000001f03007819 */ /* 0x000fc800000006ff */
[----:B------:R-:W1:Y:S02]  /*2f30*/  SYNCS.PHASECHK.TRANS64 P0, [UR4+0x100], R0 ;  /* 0x00010000ff0075a7 */ /* 0x000e640008001004 */
[----:B-1----:R-:W-:Y:S05]  /*2f40*/  @P0 EXIT ;  /* 0x000000000000094d */ /* 0x002fea0003800000 */
[----:B------:R-:W-:Y:S02]  /*2f50*/  SHF.L.U32 R3, R3, 0x1f, RZ ;  /* 0x0000001f03037819 */ /* 0x000fe400000006ff */
[----:B------:R-:W-:-:S07]  /*2f60*/  MOV R0, UR4 ;  /* 0x0000000400007c02 */ /* 0x000fce0008000f00 */
.L_x_56:
[----:B-1----:R1:W2:Y:S02]  /*2f70*/  SYNCS.PHASECHK.TRANS64.TRYWAIT P0, [R0+URZ+0x100], R3 ;  /* 0x00010003000075a7 */ /* 0x0022a400080011ff */
[----:B--2---:R-:W-:Y:S05]  /*2f80*/  @!P0 NANOSLEEP.SYNCS 0x989680 ;  /* 0x009896800000895d */ /* 0x004fea0003900000 */
[----:B------:R-:W2:Y:S02]  /*2f90*/  @!P0 SYNCS.PHASECHK.TRANS64 P0, [R0+URZ+0x100], R3 ;  /* 0x00010003000085a7 */ /* 0x000ea400080010ff */
[----:B--2---:R-:W-:Y:S05]  /*2fa0*/  @P0 EXIT ;  /* 0x000000000000094d */ /* 0x004fea0003800000 */
[----:B------:R-:W-:Y:S05]  /*2fb0*/  BRA `(.L_x_56) ;  /* 0xfffffffc00ec7947 */ /* 0x000fea000383ffff */
.L_x_49:
[----:B------:R-:W-:-:S09]  /*2fc0*/  UISETP.NE.AND UP1, UPT, UR8, URZ, UPT ;  /* 0x000000ff0800728c */ /* 0x000fd2000bf25270 */
[----:B------:R-:W-:Y:S05]  /*2fd0*/  BRA.U UP1, `(.L_x_57) ;  /* 0x0000000d01747547 */ /* 0x000fea000b800000 */
[----:B------:R-:W-:Y:S01]  /*2fe0*/  UMOV UR4, 0x40 ;  /* 0x0000004000047882 */ /* 0x000fe20000000000 */
[----:B------:R-:W-:Y:S01]  /*2ff0*/  NOP ;  /* 0x0000000000007918 */ /* 0x000fe20000000000 */
[----:B------:R-:W-:Y:S01]  /*3000*/  ULEA UR4, UR37, UR4, 0x18 ;  /* 0x0000000425047291 */ /* 0x000fe2000f8ec0ff */
[----:B------:R-:W-:Y:S02]  /*3010*/  UMOV UR5, 0x400 ;  /* 0x0000040000057882 */ /* 0x000fe40000000000 */
[----:B------:R-:W-:-:S06]  /*3020*/  ULEA UR37, UR37, UR5, 0x18 ;  /* 0x0000000525257291 */ /* 0x000fcc000f8ec0ff */
[----:B------:R-:W1:Y:S02]  /*3030*/  LDS.U8 R0, [UR4+0x1c] ;  /* 0x00001c04ff007984 */ /* 0x000e640008000000 */
[----:B-1----:R-:W-:-:S13]  /*3040*/  ISETP.NE.AND P0, PT, R0, RZ, PT ;  /* 0x000000ff0000720c */ /* 0x002fda0003f05270 */
[----:B------:R-:W-:Y:S05]  /*3050*/  @P0 BRA `(.L_x_58) ;  /* 0x0000000000580947 */ /* 0x000fea0003800000 */
[----:B------:R-:W-:-:S13]  /*3060*/  ELECT P0, URZ, PT ;  /* 0x0000000000ff782f */ /* 0x000fda0003800000 */
[----:B------:R-:W-:Y:S05]  /*3070*/  @!P0 BRA `(.L_x_59) ;  /* 0x0000000000608947 */ /* 0x000fea0003800000 */
[----:B------:R-:W-:Y:S01]  /*3080*/  UMOV UR5, 0x10 ;  /* 0x0000001000057882 */ /* 0x000fe20000000000 */
[----:B------:R-:W-:Y:S01]  /*3090*/  HFMA2 R0, -RZ, RZ, 0, 5.9604644775390625e-08 ;  /* 0x00000001ff007431 */ /* 0x000fe200000001ff */
[----:B------:R-:W-:-:S03]  /*30a0*/  MOV R2, 0xffff ;  /* 0x0000ffff00027802 */ /* 0x000fc60000000f00 */
[----:B------:R-:W-:Y:S04]  /*30b0*/  DEPBAR.LE SB1, 0x36 ;  /* 0x00009d800000791a */ /* 0x000fe80000000000 */
[----:B------:R-:W1:Y:S02]  /*30c0*/  UTCATOMSWS.FIND_AND_SET.ALIGN UP0, UR5, UR5 ;  /* 0x00000005000575e3 */ /* 0x000e640008000800 */
[----:B-1----:R-:W-:Y:S01]  /*30d0*/  MOV R3, UR5 ;  /* 0x0000000500037c02 */ /* 0x002fe20008000f00 */
[----:B------:R-:W-:Y:S06]  /*30e0*/  BRA.U UP0, `(.L_x_60) ;  /* 0x0000000100187547 */ /* 0x000fec000b800000 */
.L_x_61:
[----:B------:R-:W-:Y:S05]  /*30f0*/  NANOSLEEP 0x64 ;  /* 0x000000640000795d */ /* 0x000fea0003800000 */
[----:B------:R-:W-:-:S05]  /*3100*/  UMOV UR5, 0x10 ;  /* 0x0000001000057882 */ /* 0x000fca0000000000 */
[----:B------:R-:W-:Y:S04]  /*3110*/  DEPBAR.LE SB1, 0x36 ;  /* 0x00009d800000791a */ /* 0x000fe80000000000 */
[----:B------:R-:W1:Y:S02]  /*3120*/  UTCATOMSWS.FIND_AND_SET.ALIGN UP0, UR5, UR5 ;  /* 0x00000005000575e3 */ /* 0x000e640008000800 */
[----:B-1----:R-:W-:Y:S01]  /*3130*/  MOV R3, UR5 ;  /* 0x0000000500037c02 */ /* 0x002fe20008000f00 */
[----:B------:R-:W-:Y:S05]  /*3140*/  BRA.U !UP0, `(.L_x_61) ;  /* 0xfffffffd08e87547 */ /* 0x000fea000b83ffff */
.L_x_60:
[-C--:B------:R-:W-:Y:S02]  /*3150*/  SHF.L.U32 R2, R2, R3.reuse, RZ ;  /* 0x0000000302027219 */ /* 0x080fe400000006ff */
[----:B------:R-:W-:Y:S01]  /*3160*/  SHF.L.U32 R0, R0, R3, RZ ;  /* 0x0000000300007219 */ /* 0x000fe200000006ff */
[----:B------:R-:W-:Y:S02]  /*3170*/  IMAD.SHL.U32 R3, R3, 0x20, RZ ;  /* 0x0000002003037824 */ /* 0x000fe400078e00ff */
[----:B------:R1:W-:Y:S04]  /*3180*/  ATOMS.OR RZ, [UR4+0x14], R2 ;  /* 0x00001402ffff798c */ /* 0x0003e8000b000004 */
[----:B------:R1:W-:Y:S04]  /*3190*/  ATOMS.OR RZ, [UR4+0x18], R0 ;  /* 0x00001800ffff798c */ /* 0x0003e8000b000004 */
[----:B------:R1:W-:Y:S01]  /*31a0*/  STS [UR37+0x1a0], R3 ;  /* 0x0001a003ff007988 */ /* 0x0003e20008000825 */
[----:B------:R-:W-:Y:S05]  /*31b0*/  BRA `(.L_x_59) ;  /* 0x0000000000107947 */ /* 0x000fea0003800000 */
.L_x_58:
[----:B------:R-:W-:Y:S02]  /*31c0*/  MOV R0, 0xffffffff ;  /* 0xffffffff00007802 */ /* 0x000fe40000000f00 */
[----:B------:R-:W-:-:S03]  /*31d0*/  MOV R2, 0x3200 ;  /* 0x0000320000027802 */ /* 0x000fc60000000f00 */
[----:B------:R1:W-:Y:S04]  /*31e0*/  STS [UR37+0x1a0], R0 ;  /* 0x0001a000ff007988 */ /* 0x0003e80008000825 */
[----:B-1-3-5:R-:W-:Y:S05]  /*31f0*/  CALL.REL.NOINC `($__internal_1_$__cuda_sm10x_tcgen05_guardrail_trap_phase_invalid_during_alloc) ;  /* 0x0000006000547944 */ /* 0x02afea0003c00000 */
.L_x_59:
[----:B------:R-:W-:Y:S05]  /*3200*/  WARPSYNC.ALL ;  /* 0x0000000000007948 */ /* 0x000fea0003800000 */
[----:B------:R-:W2:Y:S01]  /*3210*/  S2UR UR6, SR_CgaCtaId ;  /* 0x00000000000679c3 */ /* 0x000ea20000008800 */
[----:B------:R-:W-:Y:S01]  /*3220*/  UMOV UR4, 0x400 ;  /* 0x0000040000047882 */ /* 0x000fe20000000000 */
[----:B------:R-:W-:-:S06]  /*3230*/  NOP ;  /* 0x0000000000007918 */ /* 0x000fcc0000000000 */
[----:B------:R-:W-:Y:S06]  /*3240*/  BAR.ARV 0x6, 0xa0 ;  /* 0x0182800000007b1d */ /* 0x000fec0000002000 */
[----:B------:R-:W4:Y:S01]  /*3250*/  LDCU UR7, c[0x0][0x38c] ;  /* 0x00007180ff0777ac */ /* 0x000f220008000800 */
[----:B------:R-:W-:Y:S01]  /*3260*/  IMAD.MOV.U32 R11, RZ, RZ, 0x1 ;  /* 0x00000001ff0b7424 */ /* 0x000fe200078e00ff */
[----:B------:R-:W-:Y:S01]  /*3270*/  CS2R R8, SRZ ;  /* 0x0000000000087805 */ /* 0x000fe2000001ff00 */
[----:B------:R-:W-:Y:S01]  /*3280*/  IMAD.MOV.U32 R10, RZ, RZ, RZ ;  /* 0x000000ffff0a7224 */ /* 0x000fe200078e00ff */
[----:B------:R-:W-:Y:S01]  /*3290*/  UMOV UR16, URZ ;  /* 0x000000ff00107c82 */ /* 0x000fe20008000000 */
[----:B------:R-:W-:Y:S01]  /*32a0*/  UMOV UR15, URZ ;  /* 0x000000ff000f7c82 */ /* 0x000fe20008000000 */
[----:B------:R-:W-:Y:S01]  /*32b0*/  UMOV UR22, 0x0 ;  /* 0x0000000000167882 */ /* 0x000fe20000000000 */
[----:B------:R-:W-:Y:S01]  /*32c0*/  UMOV UR23, 0x8218410 ;  /* 0x0821841000177882 */ /* 0x000fe20000000000 */
[----:B------:R-:W-:Y:S01]  /*32d0*/  UMOV UR20, 0x0 ;  /* 0x0000000000147882 */ /* 0x000fe20000000000 */
[----:B------:R-:W-:Y:S01]  /*32e0*/  UMOV UR21, 0x8218410 ;  /* 0x0821841000157882 */ /* 0x000fe20000000000 */
[----:B--2---:R-:W-:Y:S01]  /*32f0*/  ULEA UR6, UR6, UR4, 0x18 ;  /* 0x0000000406067291 */ /* 0x004fe2000f8ec0ff */
[----:B------:R-:W2:Y:S03]  /*3300*/  LDCU UR4, c[0x0][0x38c] ;  /* 0x00007180ff0477ac */ /* 0x000ea60008000800 */
[----:B------:R-:W-:-:S02]  /*3310*/  UIADD3 UR18, UPT, UPT, UR6, 0x8400, URZ ;  /* 0x0000840006127890 */ /* 0x000fc4000fffe0ff */
[----:B----4-:R-:W-:-:S03]  /*3320*/  UIADD3 UR7, UPT, UPT, UR7, 0x3f, URZ ;  /* 0x0000003f07077890 */ /* 0x010fc6000fffe0ff */
[----:B-1----:R-:W1:Y:S01]  /*3330*/  LDS R0, [UR6+0x1a0] ;  /* 0x0001a006ff007984 */ /* 0x002e620008000800 */
[----:B------:R-:W-:Y:S02]  /*3340*/  UIADD3 UR17, UPT, UPT, UR6, 0x20400, URZ ;  /* 0x0002040006117890 */ /* 0x000fe4000fffe0ff */
[----:B------:R-:W-:Y:S02]  /*3350*/  USHF.R.S32.HI UR5, URZ, 0x1f, UR7 ;  /* 0x0000001fff057899 */ /* 0x000fe40008011407 */
[----:B------:R-:W-:Y:S02]  /*3360*/  USHF.R.U32.HI UR18, URZ, 0x4, UR18 ;  /* 0x00000004ff127899 */ /* 0x000fe40008011612 */
[----:B------:R-:W-:Y:S02]  /*3370*/  ULEA.HI UR5, UR5, UR7, URZ, 0x6 ;  /* 0x0000000705057291 */ /* 0x000fe4000f8f30ff */
[----:B------:R-:W-:Y:S02]  /*3380*/  USHF.R.U32.HI UR17, URZ, 0x4, UR17 ;  /* 0x00000004ff117899 */ /* 0x000fe40008011611 */
[----:B------:R-:W-:-:S02]  /*3390*/  USHF.R.S32.HI UR5, URZ, 0x6, UR5 ;  /* 0x00000006ff057899 */ /* 0x000fc40008011405 */
[----:B------:R-:W-:Y:S02]  /*33a0*/  ULOP3.LUT UR18, UR18, 0x3fff, URZ, 0xc0, !UPT ;  /* 0x00003fff12127892 */ /* 0x000fe4000f8ec0ff */
[----:B------:R-:W-:Y:S02]  /*33b0*/  UISETP.LT.AND UP0, UPT, UR5, 0x1, UPT ;  /* 0x000000010500788c */ /* 0x000fe4000bf01270 */
[----:B------:R-:W-:Y:S02]  /*33c0*/  ULOP3.LUT UR17, UR17, 0x3fff, URZ, 0xc0, !UPT ;  /* 0x00003fff11117892 */ /* 0x000fe4000f8ec0ff */
[----:B------:R-:W-:Y:S02]  /*33d0*/  USEL UR10, UR5, 0x1, !UP0 ;  /* 0x00000001050a7887 */ /* 0x000fe4000c000000 */
[----:B--2---:R-:W-:Y:S02]  /*33e0*/  UISETP.GE.AND UP3, UPT, UR4, 0x1, UPT ;  /* 0x000000010400788c */ /* 0x004fe4000bf66270 */
[----:B------:R-:W-:Y:S01]  /*33f0*/  UIADD3 UR10, UPT, UPT, -UR10, URZ, URZ ;  /* 0x000000ff0a0a7290 */ /* 0x000fe2000fffe1ff */
[----:B-1----:R-:W-:-:S15]  /*3400*/  R2UR UR19, R0 ;  /* 0x00000000001372ca */ /* 0x002fde00000e0000 */
.L_x_68:
[----:B------:R-:W-:Y:S02]  /*3410*/  LEA R0, R10, UR6, 0x3 ;  /* 0x000000060a007c11 */ /* 0x000fe4000f8e18ff */
[----:B------:R-:W-:Y:S02]  /*3420*/  SHF.L.U32 R5, R9, 0x1f, RZ ;  /* 0x0000001f09057819 */ /* 0x000fe400000006ff */
[----:B------:R-:W-:Y:S01]  /*3430*/  PLOP3.LUT P0, PT, PT, PT, UP3, 0x80, 0x8 ;  /* 0x000000000008781c */ /* 0x000fe20003f0f038 */
[----:B------:R-:W-:Y:S01]  /*3440*/  VIADD R3, R0, 0x100 ;  /* 0x0000010000037836 */ /* 0x000fe20000000000 */
[----:B-1----:R-:W1:Y:S02]  /*3450*/  SYNCS.PHASECHK.TRANS64.TRYWAIT P1, [R0+URZ+0xf0], R5 ;  /* 0x0000f005000075a7 */ /* 0x002e6400080211ff */
[----:B-1--4-:R-:W-:Y:S09]  /*3460*/  @!P1 BRA `(.L_x_62) ;  /* 0x0000005800449947 */ /* 0x012ff20003800000 */
.L_x_146:
[----:B------:R-:W-:Y:S01]  /*3470*/  LEA R4, R10, UR6, 0x4 ;  /* 0x000000060a047c11 */ /* 0x000fe2000f8e20ff */
[----:B------:R-:W-:Y:S01]  /*3480*/  @UP3 ULEA UR4, UR15, UR6, 0x3 ;  /* 0x000000060f043291 */ /* 0x000fe2000f8e18ff */
[----:B------:R-:W-:Y:S01]  /*3490*/  PLOP3.LUT P2, PT, PT, PT, PT, 0x80, 0x8 ;  /* 0x000000000008781c */ /* 0x000fe20003f4f070 */
[----:B------:R-:W-:Y:S01]  /*34a0*/  ULEA UR8, UR16, UR6, 0x3 ;  /* 0x0000000610087291 */ /* 0x000fe2000f8e18ff */
[----:B------:R-:W-:Y:S01]  /*34b0*/  PRMT R3, RZ, 0x654, R3 ;  /* 0x00000654ff037816 */ /* 0x000fe20000000003 */
[----:B------:R-:W-:Y:S01]  /*34c0*/  ULEA UR9, UR16, UR19, 0x7 ;  /* 0x0000001310097291 */ /* 0x000fe2000f8e38ff */
[----:B-1----:R-:W1:Y:S01]  /*34d0*/  LDS.128 R4, [R4+0x180] ;  /* 0x0001800004047984 */ /* 0x002e620000000c00 */
[----:B------:R-:W-:Y:S02]  /*34e0*/  @P0 SHF.L.U32 R2, R8, 0x1f, RZ ;  /* 0x0000001f08020819 */ /* 0x000fe400000006ff */
[----:B------:R-:W-:Y:S01]  /*34f0*/  SHF.L.U32 R0, R11, 0x1f, RZ ;  /* 0x0000001f0b007819 */ /* 0x000fe200000006ff */
[----:B------:R-:W-:Y:S01]  /*3500*/  @!PT LDS RZ, [RZ] ;  /* 0x00000000fffff984 */ /* 0x000fe20000000800 */
[----:B------:R-:W-:Y:S01]  /*3510*/  @!PT LDS RZ, [RZ] ;  /* 0x00000000fffff984 */ /* 0x000fe20000000800 */
[----:B------:R-:W-:Y:S01]  /*3520*/  @!PT LDS RZ, [RZ] ;  /* 0x00000000fffff984 */ /* 0x000fe20000000800 */
[----:B------:R-:W-:Y:S01]  /*3530*/  @!PT LDS RZ, [RZ] ;  /* 0x00000000fffff984 */ /* 0x000fe20000000800 */
[----:B------:R2:W-:Y:S06]  /*3540*/  MEMBAR.ALL.CTA ;  /* 0x0000000000007992 */ /* 0x0005ec0000008000 */
[----:B--2---:R-:W2:Y:S02]  /*3550*/  FENCE.VIEW.ASYNC.S ;  /* 0x00000000000073c6 */ /* 0x004ea40000000000 */
[----:B--2---:R2:W-:Y:S01]  /*3560*/  SYNCS.ARRIVE.TRANS64.RED.A1T0 RZ, [R3+URZ], RZ ;  /* 0x000000ff03ff79a7 */ /* 0x0045e200081004ff */
[----:B------:R2:W4:Y:S01]  /*3570*/  @P0 SYNCS.PHASECHK.TRANS64.TRYWAIT P2, [UR4], R2 ;  /* 0x00000002ff0005a7 */ /* 0x0005220008041104 */
[----:B-1----:R-:W-:Y:S01]  /*3580*/  LOP3.LUT P1, RZ, R6, 0x1, RZ, 0xc0, !PT ;  /* 0x0000000106ff7812 */ /* 0x002fe2000782c0ff */
[----:B------:R-:W1:Y:S02]  /*3590*/  SYNCS.PHASECHK.TRANS64.TRYWAIT P0, [UR8+0x130], R0 ;  /* 0x00013000ff0075a7 */ /* 0x000e640008001108 */
[----:B-12-4-:R-:W-:Y:S10]  /*35a0*/  @!P0 BRA `(.L_x_63) ;  /* 0x0000005800088947 */ /* 0x016ff40003800000 */
.L_x_148:
[----:B------:R-:W-:Y:S01]  /*35b0*/  IADD3 R10, PT, PT, R10, 0x1, RZ ;  /* 0x000000010a0a7810 */ /* 0x000fe20007ffe0ff */
[----:B------:R-:W-:Y:S06]  /*35c0*/  BRA.U !UP3, `(.L_x_64) ;  /* 0x000000010b987547 */ /* 0x000fec000b800000 */
[----:B------:R-:W-:Y:S01]  /*35d0*/  UPLOP3.LUT UP4, UPT, UPT, UPT, UPT, 0x40, 0x4 ;  /* 0x000000000004789c */ /* 0x000fe20003f8e870 */
[----:B------:R-:W-:Y:S01]  /*35e0*/  UMOV UR14, UR10 ;  /* 0x0000000a000e7c82 */ /* 0x000fe20008000000 */
[----:B------:R-:W-:Y:S01]  /*35f0*/  UMOV UR13, UR5 ;  /* 0x00000005000d7c82 */ /* 0x000fe20008000000 */
[----:B------:R-:W-:-:S08]  /*3600*/  UMOV UR12, UR15 ;  /* 0x0000000f000c7c82 */ /* 0x000fd00008000000 */
.L_x_67:
[----:B------:R-:W-:Y:S02]  /*3610*/  UIADD3 UR14, UPT, UPT, UR14, 0x1, URZ ;  /* 0x000000010e0e7890 */ /* 0x000fe4000fffe0ff */
[----:B--2---:R-:W-:Y:S02]  /*3620*/  ULEA UR7, UR12, UR6, 0x3 ;  /* 0x000000060c077291 */ /* 0x004fe4000f8e18ff */
[----:B------:R-:W-:Y:S01]  /*3630*/  UISETP.NE.AND UP0, UPT, UR14, URZ, UPT ;  /* 0x000000ff0e00728c */ /* 0x000fe2000bf05270 */
[----:B----4-:R-:W-:Y:S10]  /*3640*/  @P2 BRA `(.L_x_65) ;  /* 0x00000000000c2947 */ /* 0x010ff40003800000 */
[----:B-1----:R-:W-:Y:S04]  /*3650*/  SHF.L.U32 R3, R8, 0x1f, RZ ;  /* 0x0000001f08037819 */ /* 0x002fe800000006ff */
[----:B------:R-:W1:Y:S02]  /*3660*/  SYNCS.PHASECHK.TRANS64.TRYWAIT P0, [UR7], R3 ;  /* 0x00000003ff0075a7 */ /* 0x000e640008001107 */
[----:B-1----:R-:W-:Y:S05]  /*3670*/  @!P0 BRA `(.L_x_66) ;  /* 0x0000005400ec8947 */ /* 0x002fea0003800000 */
.L_x_65:
[----:B------:R-:W-:Y:S01]  /*3680*/  UISETP.NE.AND UP1, UPT, UR13, 0x1, UPT ;  /* 0x000000010d00788c */ /* 0x000fe2000bf25270 */
[----:B------:R-:W-:Y:S01]  /*3690*/  PLOP3.LUT P2, PT, PT, PT, PT, 0x80, 0x8 ;  /* 0x000000000008781c */ /* 0x000fe20003f4f070 */
[----:B------:R-:W-:Y:S02]  /*36a0*/  UIADD3 UR15, UPT, UPT, UR12, 0x1, URZ ;  /* 0x000000010c0f7890 */ /* 0x000fe4000fffe0ff */
[----:B------:R-:W-:Y:S02]  /*36b0*/  ULEA UR24, UR12, UR18, 0x9 ;  /* 0x000000120c187291 */ /* 0x000fe4000f8e48ff */
[----:B------:R-:W-:Y:S01]  /*36c0*/  UISETP.NE.AND UP2, UPT, UR15, 0xc, UPT ;  /* 0x0000000c0f00788c */ /* 0x000fe2000bf45270 */
[----:B------:R-:W-:Y:S01]  /*36d0*/  PLOP3.LUT P0, PT, PT, PT, UP1, 0x80, 0x8 ;  /* 0x000000000008781c */ /* 0x000fe20003f0f018 */
[----:B------:R-:W-:Y:S02]  /*36e0*/  ULEA UR26, UR12, UR17, 0x9 ;  /* 0x000000110c1a7291 */ /* 0x000fe4000f8e48ff */
[----:B------:R-:W-:Y:S02]  /*36f0*/  USEL UR11, URZ, 0x1, UP2 ;  /* 0x00000001ff0b7887 */ /* 0x000fe40009000000 */
[----:B------:R-:W-:Y:S02]  /*3700*/  USEL UR15, UR15, URZ, UP2 ;  /* 0x000000ff0f0f7287 */ /* 0x000fe40009000000 */
[----:B------:R-:W-:Y:S02]  /*3710*/  UIADD3 UR30, UPT, UPT, UR24, 0x100, URZ ;  /* 0x00000100181e7890 */ /* 0x000fe4000fffe0ff */
[----:B------:R-:W-:Y:S01]  /*3720*/  @UP1 ULEA UR4, UR15, UR6, 0x3 ;  /* 0x000000060f041291 */ /* 0x000fe2000f8e18ff */
[----:B------:R-:W-:Y:S01]  /*3730*/  LOP3.LUT R8, R8, UR11, RZ, 0x3c, !PT ;  /* 0x0000000b08087c12 */ /* 0x000fe2000f8e3cff */
[----:B------:R-:W-:Y:S02]  /*3740*/  UIADD3 UR28, UPT, UPT, UR26, 0x100, URZ ;  /* 0x000001001a1c7890 */ /* 0x000fe4000fffe0ff */
[----:B------:R-:W-:Y:S01]  /*3750*/  UIADD3 UR7, UPT, UPT, UR7, 0x60, URZ ;  /* 0x0000006007077890 */ /* 0x000fe2000fffe0ff */
[----:B-1----:R-:W-:Y:S01]  /*3760*/  @P0 SHF.L.U32 R0, R8, 0x1f, RZ ;  /* 0x0000001f08000819 */ /* 0x002fe200000006ff */
[----:B------:R-:W-:Y:S01]  /*3770*/  UMOV UR25, 0x40004040 ;  /* 0x4000404000197882 */ /* 0x000fe20000000000 */
[----:B------:R-:W-:Y:S01]  /*3780*/  UMOV UR27, 0x40004040 ;  /* 0x40004040001b7882 */ /* 0x000fe20000000000 */
[----:B------:R-:W-:Y:S01]  /*3790*/  UMOV UR31, 0x40004040 ;  /* 0x40004040001f7882 */ /* 0x000fe20000000000 */
[----:B------:R2:W4:Y:S01]  /*37a0*/  @P0 SYNCS.PHASECHK.TRANS64.TRYWAIT P2, [UR4], R0 ;  /* 0x00000000ff0005a7 */ /* 0x0005220008041104 */
[----:B------:R-:W-:Y:S01]  /*37b0*/  UIADD3 UR13, UPT, UPT, UR13, -0x1, URZ ;  /* 0xffffffff0d0d7890 */ /* 0x000fe2000fffe0ff */
[----:B------:R2:W-:Y:S01]  /*37c0*/  UTCQMMA gdesc[UR24], gdesc[UR26], tmem[UR9], tmem[UR22], idesc[UR23], UP4 ;  /* 0x00ff161a180075ea */ /* 0x0005e2000a000309 */
[----:B------:R-:W-:Y:S01]  /*37d0*/  UPLOP3.LUT UP4, UPT, UPT, UPT, UPT, 0x80, 0x8 ;  /* 0x000000000008789c */ /* 0x000fe20003f8f070 */
[----:B------:R-:W-:Y:S01]  /*37e0*/  UMOV UR29, 0x40004040 ;  /* 0x40004040001d7882 */ /* 0x000fe20000000000 */
[----:B------:R-:W-:Y:S01]  /*37f0*/  UMOV UR12, UR15 ;  /* 0x0000000f000c7c82 */ /* 0x000fe20008000000 */
[----:B------:R2:W-:Y:S01]  /*3800*/  UTCQMMA gdesc[UR30], gdesc[UR28], tmem[UR9], tmem[UR20], idesc[UR21], UPT ;  /* 0x00ff141c1e0075ea */ /* 0x0005e2000b800309 */
[----:B------:R2:W-:Y:S01]  /*3810*/  UTCBAR [UR7], URZ ;  /* 0x000000ff070073e9 */ /* 0x0005e200080000ff */
[----:B------:R-:W-:Y:S06]  /*3820*/  BRA.U UP0, `(.L_x_67) ;  /* 0xfffffffd00787547 */ /* 0x000fec000b83ffff */
.L_x_64:
[----:B------:R-:W-:Y:S01]  /*3830*/  UIADD3 UR16, UPT, UPT, UR16, 0x1, URZ ;  /* 0x0000000110107890 */ /* 0x000fe2000fffe0ff */
[C---:B------:R-:W-:Y:S01]  /*3840*/  ISETP.NE.AND P0, PT, R10.reuse, 0x2, PT ;  /* 0x000000020a00780c */ /* 0x040fe20003f05270 */
[----:B------:R-:W-:Y:S02]  /*3850*/  UIADD3 UR8, UPT, UPT, UR8, 0x110, URZ ;  /* 0x0000011008087890 */ /* 0x000fe4000fffe0ff */
[----:B------:R-:W-:Y:S01]  /*3860*/  UISETP.NE.AND UP0, UPT, UR16, 0x4, UPT ;  /* 0x000000041000788c */ /* 0x000fe2000bf05270 */
[----:B-12---:R-:W-:Y:S02]  /*3870*/  SEL R0, RZ, 0x1, P0 ;  /* 0x00000001ff007807 */ /* 0x006fe40000000000 */
[----:B------:R-:W-:Y:S01]  /*3880*/  SEL R10, R10, RZ, P0 ;  /* 0x000000ff0a0a7207 */ /* 0x000fe20000000000 */
[----:B------:R-:W-:Y:S01]  /*3890*/  USEL UR4, URZ, 0x1, UP0 ;  /* 0x00000001ff047887 */ /* 0x000fe20008000000 */
[----:B------:R-:W-:Y:S01]  /*38a0*/  LOP3.LUT R9, R9, R0, RZ, 0x3c, !PT ;  /* 0x0000000009097212 */ /* 0x000fe200078e3cff */
[----:B------:R-:W-:Y:S01]  /*38b0*/  USEL UR16, UR16, URZ, UP0 ;  /* 0x000000ff10107287 */ /* 0x000fe20008000000 */
[----:B------:R1:W-:Y:S03]  /*38c0*/  UTCBAR [UR8], URZ ;  /* 0x000000ff080073e9 */ /* 0x0003e600080000ff */
[----:B------:R-:W-:Y:S01]  /*38d0*/  LOP3.LUT R11, R11, UR4, RZ, 0x3c, !PT ;  /* 0x000000040b0b7c12 */ /* 0x000fe2000f8e3cff */
[----:B------:R-:W-:Y:S07]  /*38e0*/  @P1 BRA `(.L_x_68) ;  /* 0xfffffff800c81947 */ /* 0x000fee000383ffff */
[----:B------:R-:W2:Y:S01]  /*38f0*/  S2UR UR4, SR_CgaCtaId ;  /* 0x00000000000479c3 */ /* 0x000ea20000008800 */
[----:B------:R-:W-:Y:S01]  /*3900*/  ELECT P0, URZ, PT ;  /* 0x0000000000ff782f */ /* 0x000fe20003800000 */
[----:B------:R-:W-:Y:S01]  /*3910*/  IMAD.MOV.U32 R0, RZ, RZ, 0x1 ;  /* 0x00000001ff007424 */ /* 0x000fe200078e00ff */
[----:B------:R-:W-:Y:S01]  /*3920*/  UIADD3 UR6, UPT, UPT, UR6, 0x130, URZ ;  /* 0x0000013006067890 */ /* 0x000fe2000fffe0ff */
[----:B------:R-:W-:Y:S01]  /*3930*/  SHF.L.U32 R3, R11, 0x1f, RZ ;  /* 0x0000001f0b037819 */ /* 0x000fe200000006ff */
[----:B------:R-:W-:-:S03]  /*3940*/  UMOV UR5, 0x40 ;  /* 0x0000004000057882 */ /* 0x000fc60000000000 */
[----:B------:R-:W-:Y:S01]  /*3950*/  UVIRTCOUNT.DEALLOC.SMPOOL 0x80 ;  /* 0x000000800000784c */ /* 0x000fe20000000000 */
[----:B--2---:R-:W-:Y:S02]  /*3960*/  ULEA UR4, UR4, UR5, 0x18 ;  /* 0x0000000504047291 */ /* 0x004fe4000f8ec0ff */
[----:B------:R-:W-:-:S07]  /*3970*/  ULEA UR5, UR16, UR6, 0x3 ;  /* 0x0000000610057291 */ /* 0x000fce000f8e18ff */
[----:B------:R2:W-:Y:S02]  /*3980*/  @P0 STS.U8 [UR4+0x1c], R0 ;  /* 0x00001c00ff000988 */ /* 0x0005e40008000004 */
[----:B------:R-:W3:Y:S02]  /*3990*/  SYNCS.PHASECHK.TRANS64.TRYWAIT P0, [UR5], R3 ;  /* 0x00000003ff0075a7 */ /* 0x000ee40008001105 */
[----:B--23--:R-:W-:Y:S05]  /*39a0*/  @!P0 BRA `(.L_x_69) ;  /* 0x0000005400388947 */ /* 0x00cfea0003800000 */
.L_x_151:
[----:B------:R-:W-:-:S04]  /*39b0*/  UIADD3 UR7, UPT, UPT, UR16, 0x1, URZ ;  /* 0x0000000110077890 */ /* 0x000fc8000fffe0ff */
[----:B------:R-:W-:-:S04]  /*39c0*/  UISETP.NE.AND UP0, UPT, UR7, 0x4, UPT ;  /* 0x000000040700788c */ /* 0x000fc8000bf05270 */
[----:B-1----:R-:W-:Y:S02]  /*39d0*/  USEL UR8, URZ, 0x1, UP0 ;  /* 0x00000001ff087887 */ /* 0x002fe40008000000 */
[----:B------:R-:W-:-:S04]  /*39e0*/  USEL UR7, UR7, URZ, UP0 ;  /* 0x000000ff07077287 */ /* 0x000fc80008000000 */
[----:B------:R-:W-:Y:S01]  /*39f0*/  ULEA UR5, UR7, UR6, 0x3 ;  /* 0x0000000607057291 */ /* 0x000fe2000f8e18ff */
[----:B------:R-:W-:-:S04]  /*3a00*/  LOP3.LUT R2, R11, UR8, RZ, 0x3c, !PT ;  /* 0x000000080b027c12 */ /* 0x000fc8000f8e3cff */
[----:B--2---:R-:W-:-:S04]  /*3a10*/  SHF.L.U32 R3, R2, 0x1f, RZ ;  /* 0x0000001f02037819 */ /* 0x004fc800000006ff */
[----:B------:R-:W1:Y:S02]  /*3a20*/  SYNCS.PHASECHK.TRANS64.TRYWAIT P0, [UR5], R3 ;  /* 0x00000003ff0075a7 */ /* 0x000e640008001105 */
[----:B-1----:R-:W-:Y:S05]  /*3a30*/  @!P0 BRA `(.L_x_70) ;  /* 0x00000054002c8947 */ /* 0x002fea0003800000 */
.L_x_153:
        /* <DEDUP_REMOVED lines=9> */
.L_x_155:
[----:B------:R-:W-:-:S04]  /*3ad0*/  UIADD3 UR7, UPT, UPT, UR7, 0x1, URZ ;  /* 0x0000000107077890 */ /* 0x000fc8000fffe0ff */
[----:B------:R-:W-:-:S04]  /*3ae0*/  UISETP.NE.AND UP0, UPT, UR7, 0x4, UPT ;  /* 0x000000040700788c */ /* 0x000fc8000bf05270 */
[----:B------:R-:W-:Y:S02]  /*3af0*/  USEL UR5, URZ, 0x1, UP0 ;  /* 0x00000001ff057887 */ /* 0x000fe40008000000 */
[----:B------:R-:W-:-:S04]  /*3b00*/  USEL UR7, UR7, URZ, UP0 ;  /* 0x000000ff07077287 */ /* 0x000fc80008000000 */
[----:B------:R-:W-:Y:S01]  /*3b10*/  ULEA UR7, UR7, UR6, 0x3 ;  /* 0x0000000607077291 */ /* 0x000fe2000f8e18ff */
[----:B-1----:R-:W-:-:S04]  /*3b20*/  LOP3.LUT R3, R2, UR5, RZ, 0x3c, !PT ;  /* 0x0000000502037c12 */ /* 0x002fc8000f8e3cff */
[----:B------:R-:W-:-:S04]  /*3b30*/  SHF.L.U32 R3, R3, 0x1f, RZ ;  /* 0x0000001f03037819 */ /* 0x000fc800000006ff */
[----:B------:R-:W1:Y:S02]  /*3b40*/  SYNCS.PHASECHK.TRANS64.TRYWAIT P0, [UR7], R3 ;  /* 0x00000003ff0075a7 */ /* 0x000e640008001107 */
[----:B-1----:R-:W-:Y:S05]  /*3b50*/  @!P0 BRA `(.L_x_72) ;  /* 0x0000005400148947 */ /* 0x002fea0003800000 */
.L_x_157:
[----:B------:R-:W-:Y:S01]  /*3b60*/  NOP ;  /* 0x0000000000007918 */ /* 0x000fe20000000000 */
[----:B-1----:R-:W1:Y:S01]  /*3b70*/  LDS R0, [UR4+0x14] ;  /* 0x00001404ff007984 */ /* 0x002e620008000800 */
[----:B------:R-:W-:Y:S01]  /*3b80*/  ULOP3.LUT UR6, UR19, 0xffff, URZ, 0xc0, !UPT ;  /* 0x0000ffff13067892 */ /* 0x000fe2000f8ec0ff */
[----:B------:R-:W-:Y:S01]  /*3b90*/  UMOV UR8, 0xffff ;  /* 0x0000ffff00087882 */ /* 0x000fe20000000000 */
[----:B------:R-:W-:Y:S02]  /*3ba0*/  UMOV UR5, 0x1 ;  /* 0x0000000100057882 */ /* 0x000fe40000000000 */
[----:B------:R-:W-:-:S04]  /*3bb0*/  USHF.R.U32.HI UR6, URZ, 0x5, UR6 ;  /* 0x00000005ff067899 */ /* 0x000fc80008011606 */
[----:B------:R-:W-:Y:S02]  /*3bc0*/  USHF.L.U32 UR8, UR8, UR6, URZ ;  /* 0x0000000608087299 */ /* 0x000fe400080006ff */
[----:B------:R-:W-:-:S04]  /*3bd0*/  USHF.L.U32 UR5, UR5, UR6, URZ ;  /* 0x0000000605057299 */ /* 0x000fc800080006ff */
[----:B-1----:R-:W-:-:S04]  /*3be0*/  LOP3.LUT R0, R0, UR8, RZ, 0xc0, !PT ;  /* 0x0000000800007c12 */ /* 0x002fc8000f8ec0ff */
[----:B------:R-:W-:-:S13]  /*3bf0*/  ISETP.NE.AND P0, PT, R0, UR8, PT ;  /* 0x0000000800007c0c */ /* 0x000fda000bf05270 */
[----:B------:R-:W-:Y:S05]  /*3c00*/  @P0 BRA `(.L_x_73) ;  /* 0x0000000000580947 */ /* 0x000fea0003800000 */
[----:B------:R-:W1:Y:S02]  /*3c10*/  LDS R0, [UR4+0x18] ;  /* 0x00001804ff007984 */ /* 0x000e640008000800 */
[----:B-1----:R-:W-:-:S04]  /*3c20*/  LOP3.LUT R0, R0, UR5, RZ, 0xc0, !PT ;  /* 0x0000000500007c12 */ /* 0x002fc8000f8ec0ff */
[----:B------:R-:W-:-:S13]  /*3c30*/  ISETP.NE.AND P0, PT, R0, UR5, PT ;  /* 0x0000000500007c0c */ /* 0x000fda000bf05270 */
[----:B------:R-:W-:Y:S05]  /*3c40*/  @P0 BRA `(.L_x_74) ;  /* 0x00000000003c0947 */ /* 0x000fea0003800000 */
[----:B------:R-:W1:Y:S01]  /*3c50*/  S2R R2, SR_LANEID ;  /* 0x0000000000027919 */ /* 0x000e620000000000 */
[----:B------:R-:W-:Y:S01]  /*3c60*/  ULOP3.LUT UR8, URZ, UR8, URZ, 0x33, !UPT ;  /* 0x00000008ff087292 */ /* 0x000fe2000f8e33ff */
[----:B------:R-:W-:Y:S01]  /*3c70*/  LOP3.LUT R4, RZ, UR5, RZ, 0x33, !PT ;  /* 0x00000005ff047c12 */ /* 0x000fe2000f8e33ff */
[----:B------:R-:W-:Y:S02]  /*3c80*/  VOTEU.ANY UR7, UPT, PT ;  /* 0x0000000000077886 */ /* 0x000fe400038e0100 */
[----:B------:R-:W-:Y:S01]  /*3c90*/  UFLO.U32 UR7, UR7 ;  /* 0x00000007000772bd */ /* 0x000fe200080e0000 */
[----:B------:R-:W2:Y:S01]  /*3ca0*/  REDUX UR5, R4 ;  /* 0x00000000040573c4 */ /* 0x000ea20000000000 */
[----:B------:R-:W-:-:S06]  /*3cb0*/  IMAD.U32 R0, RZ, RZ, UR8 ;  /* 0x00000008ff007e24 */ /* 0x000fcc000f8e00ff */
[----:B------:R3:W-:Y:S01]  /*3cc0*/  UTCATOMSWS.AND URZ, UR8 ;  /* 0x0000000800ff79e3 */ /* 0x0007e20008000000 */
[----:B------:R-:W4:Y:S01]  /*3cd0*/  REDUX UR6, R0 ;  /* 0x00000000000673c4 */ /* 0x000f220000000000 */
[----:B-1----:R-:W-:Y:S01]  /*3ce0*/  ISETP.EQ.U32.AND P0, PT, R2, UR7, PT ;  /* 0x0000000702007c0c */ /* 0x002fe2000bf02070 */
[----:B--2---:R-:W-:Y:S01]  /*3cf0*/  IMAD.U32 R2, RZ, RZ, UR5 ;  /* 0x00000005ff027e24 */ /* 0x004fe2000f8e00ff */
[----:B----4-:R-:W-:-:S11]  /*3d00*/  MOV R3, UR6 ;  /* 0x0000000600037c02 */ /* 0x010fd60008000f00 */
[----:B------:R3:W-:Y:S04]  /*3d10*/  @P0 ATOMS.AND RZ, [UR4+0x14], R3 ;  /* 0x00001403ffff098c */ /* 0x0007e8000a800004 */
[----:B------:R3:W-:Y:S01]  /*3d20*/  @P0 ATOMS.AND RZ, [UR4+0x18], R2 ;  /* 0x00001802ffff098c */ /* 0x0007e2000a800004 */
[----:B------:R-:W-:Y:S05]  /*3d30*/  BRA `(.L_x_75) ;  /* 0x0000000000147947 */ /* 0x000fea0003800000 */
.L_x_74:
[----:B------:R-:W-:Y:S02]  /*3d40*/  MOV R2, 0x3d60 ;  /* 0x00003d6000027802 */ /* 0x000fe40000000f00 */
[----:B----45:R-:W-:Y:S05]  /*3d50*/  CALL.REL.NOINC `($__internal_0_$__cuda_sm10x_tcgen05_guardrail_trap_col_being_dealloced_not_returned_by_alloc) ;  /* 0x0000005400707944 */ /* 0x030fea0003c00000 */
[----:B------:R-:W-:Y:S05]  /*3d60*/  BRA `(.L_x_75) ;  /* 0x0000000000087947 */ /* 0x000fea0003800000 */
.L_x_73:
[----:B------:R-:W-:Y:S02]  /*3d70*/  MOV R2, 0x3d90 ;  /* 0x00003d9000027802 */ /* 0x000fe40000000f00 */
[----:B----45:R-:W-:Y:S05]  /*3d80*/  CALL.REL.NOINC `($__internal_2_$__cuda_sm10x_tcgen05_guardrail_trap_unallocated_columns_being_dealloced) ;  /* 0x00000054007c7944 */ /* 0x030fea0003c00000 */
.L_x_75:
[----:B------:R-:W-:Y:S01]  /*3d90*/  NOP ;  /* 0x0000000000007918 */ /* 0x000fe20000000000 */
[----:B---3--:R-:W-:Y:S05]  /*3da0*/  EXIT ;  /* 0x000000000000794d */ /* 0x008fea0003800000 */
.L_x_57:
[----:B------:R-:W-:-:S09]  /*3db0*/  UISETP.NE.OR UP2, UPT, UR8, 0x3, !UP2 ;  /* 0x000000030800788c */ /* 0x000fd2000d745670 */
[----:B------:R-:W-:Y:S05]  /*3dc0*/  BRA.U UP2, `(.L_x_76) ;  /* 0x0000000d02407547 */ /* 0x000fea000b800000 */
[----:B------:R-:W1:Y:S01]  /*3dd0*/  LDC R0, c[0x0][0xb30] ;  /* 0x0002cc00ff007b82 */ /* 0x000e620000000800 */
[----:B------:R-:W2:Y:S01]  /*3de0*/  LDCU.64 UR8, c[0x0][0x888] ;  /* 0x00011100ff0877ac */ /* 0x000ea20008000a00 */
[----:B------:R-:W-:Y:S02]  /*3df0*/  HFMA2 R29, -RZ, RZ, 0, 0 ;  /* 0x00000000ff1d7431 */ /* 0x000fe400000001ff */
[----:B------:R-:W-:Y:S01]  /*3e00*/  IMAD.MOV.U32 R31, RZ, RZ, 0x1 ;  /* 0x00000001ff1f7424 */ /* 0x000fe200078e00ff */
[----:B------:R-:W-:Y:S01]  /*3e10*/  MOV R23, 0x2000 ;  /* 0x0000200000177802 */ /* 0x000fe20000000f00 */
[----:B------:R-:W4:Y:S01]  /*3e20*/  LDCU.64 UR4, c[0x0][0x890] ;  /* 0x00011200ff0477ac */ /* 0x000f220008000a00 */
[----:B------:R-:W-:Y:S01]  /*3e30*/  IMAD.MOV.U32 R30, RZ, RZ, RZ ;  /* 0x000000ffff1e7224 */ /* 0x000fe200078e00ff */
[----:B------:R-:W3:Y:S01]  /*3e40*/  LDC R19, c[0x0][0x370] ;  /* 0x0000dc00ff137b82 */ /* 0x000ee20000000800 */
[----:B------:R-:W-:Y:S01]  /*3e50*/  UMOV UR7, 0x400 ;  /* 0x0000040000077882 */ /* 0x000fe20000000000 */
[----:B------:R-:W-:-:S02]  /*3e60*/  UPLOP3.LUT UP1, UPT, UPT, UPT, UPT, 0x40, 0x4 ;  /* 0x000000000004789c */ /* 0x000fc40003f2e870 */
[----:B------:R-:W-:-:S04]  /*3e70*/  ULEA UR7, UR37, UR7, 0x18 ;  /* 0x0000000725077291 */ /* 0x000fc8000f8ec0ff */
[----:B------:R-:W3:Y:S01]  /*3e80*/  LDC R2, c[0x0][0xb0c] ;  /* 0x0002c300ff027b82 */ /* 0x000ee20000000800 */
[----:B------:R-:W-:Y:S02]  /*3e90*/  UIADD3 UR13, UPT, UPT, UR7, 0xc8, URZ ;  /* 0x000000c8070d7890 */ /* 0x000fe4000fffe0ff */
[----:B--2---:R-:W-:Y:S02]  /*3ea0*/  UISETP.NE.U32.AND UP2, UPT, UR8, URZ, UPT ;  /* 0x000000ff0800728c */ /* 0x004fe4000bf45070 */
[----:B------:R-:W-:Y:S02]  /*3eb0*/  UIADD3 UR17, UPT, UPT, UR7, 0xc0, URZ ;  /* 0x000000c007117890 */ /* 0x000fe4000fffe0ff */
[----:B----4-:R-:W-:Y:S01]  /*3ec0*/  UISETP.NE.U32.AND UP3, UPT, UR4, URZ, UPT ;  /* 0x000000ff0400728c */ /* 0x010fe2000bf65070 */
[----:B------:R-:W2:Y:S01]  /*3ed0*/  LDC R18, c[0x0][0xb20] ;  /* 0x0002c800ff127b82 */ /* 0x000ea20000000800 */
[----:B-1----:R-:W-:Y:S01]  /*3ee0*/  ISETP.NE.AND P1, PT, R0, 0x1, PT ;  /* 0x000000010000780c */ /* 0x002fe20003f25270 */
[----:B------:R-:W-:-:S02]  /*3ef0*/  UISETP.NE.AND.EX UP2, UPT, UR9, URZ, UPT, UP2 ;  /* 0x000000ff0900728c */ /* 0x000fc4000bf45320 */
[----:B------:R-:W-:Y:S02]  /*3f00*/  UPRMT UR13, UR37, 0x654, UR13 ;  /* 0x00000654250d7896 */ /* 0x000fe4000800000d */
[----:B------:R-:W-:Y:S02]  /*3f10*/  UISETP.NE.AND.EX UP3, UPT, UR5, URZ, UPT, UP3 ;  /* 0x000000ff0500728c */ /* 0x000fe4000bf65330 */
[----:B------:R-:W1:Y:S08]  /*3f20*/  LDC.64 R32, c[0x0][0x348] ;  /* 0x0000d200ff207b82 */ /* 0x000e700000000a00 */
[----:B------:R-:W4:Y:S08]  /*3f30*/  LDC.64 R16, c[0x0][0xb10] ;  /* 0x0002c400ff107b82 */ /* 0x000f300000000a00 */
[----:B------:R-:W1:Y:S08]  /*3f40*/  LDC.64 R6, c[0x0][0xb18] ;  /* 0x0002c600ff067b82 */ /* 0x000e700000000a00 */
[----:B------:R-:W1:Y:S08]  /*3f50*/  LDC.64 R4, c[0x0][0xb28] ;  /* 0x0002ca00ff047b82 */ /* 0x000e700000000a00 */
[----:B--23--:R-:W1:Y:S02]  /*3f60*/  LDC R22, c[0x0][0x374] ;  /* 0x0000dd00ff167b82 */ /* 0x00ce640000000800 */
.L_x_85:
[C---:B------:R-:W-:Y:S02]  /*3f70*/  LEA R0, R30.reuse, UR7, 0x3 ;  /* 0x000000071e007c11 */ /* 0x040fe4000f8e18ff */
[----:B------:R-:W-:Y:S02]  /*3f80*/  SHF.L.U32 R3, R29, 0x1f, RZ ;  /* 0x0000001f1d037819 */ /* 0x000fe400000006ff */
[----:B------:R-:W-:Y:S02]  /*3f90*/  LEA R24, R30, UR7, 0x4 ;  /* 0x000000071e187c11 */ /* 0x000fe4000f8e20ff */
[----:B--2---:R-:W2:Y:S02]  /*3fa0*/  SYNCS.PHASECHK.TRANS64.TRYWAIT P0, [R0+URZ+0xf0], R3 ;  /* 0x0000f003000075a7 */ /* 0x004ea400080011ff */
[----:B--2---:R-:W-:Y:S05]  /*3fb0*/  @!P0 BRA `(.L_x_77) ;  /* 0x0000005000148947 */ /* 0x004fea0003800000 */
.L_x_158:
[----:B------:R-:W-:Y:S01]  /*3fc0*/  ISETP.GE.AND P0, PT, R72, 0x1, PT ;  /* 0x000000014800780c */ /* 0x000fe20003f06270 */
[----:B------:R-:W3:Y:S01]  /*3fd0*/  LDS.128 R24, [R24+0x180] ;  /* 0x0001800018187984 */ /* 0x000ee20000000c00 */
[----:B--2---:R-:W-:Y:S01]  /*3fe0*/  VIADD R0, R0, 0x100 ;  /* 0x0000010000007836 */ /* 0x004fe20000000000 */
[----:B------:R-:W-:Y:S01]  /*3ff0*/  @!PT LDS RZ, [RZ] ;  /* 0x00000000fffff984 */ /* 0x000fe20000000800 */
[----:B------:R-:W-:Y:S01]  /*4000*/  @!PT LDS RZ, [RZ] ;  /* 0x00000000fffff984 */ /* 0x000fe20000000800 */
[----:B------:R-:W-:Y:S01]  /*4010*/  @!PT LDS RZ, [RZ] ;  /* 0x00000000fffff984 */ /* 0x000fe20000000800 */
[----:B------:R-:W-:Y:S01]  /*4020*/  @!PT LDS RZ, [RZ] ;  /* 0x00000000fffff984 */ /* 0x000fe20000000800 */
[----:B------:R2:W-:Y:S06]  /*4030*/  MEMBAR.ALL.CTA ;  /* 0x0000000000007992 */ /* 0x0005ec0000008000 */
[----:B--2---:R-:W2:Y:S01]  /*4040*/  FENCE.VIEW.ASYNC.S ;  /* 0x00000000000073c6 */ /* 0x004ea20000000000 */
[----:B------:R-:W-:Y:S04]  /*4050*/  PRMT R0, RZ, 0x654, R0 ;  /* 0x00000654ff007816 */ /* 0x000fe80000000000 */
[----:B--2---:R2:W-:Y:S01]  /*4060*/  SYNCS.ARRIVE.TRANS64.RED.A1T0 RZ, [R0+URZ], RZ ;  /* 0x000000ff00ff79a7 */ /* 0x0045e200081004ff */
[----:B---3--:R-:W-:Y:S11]  /*4070*/  LOP3.LUT P3, RZ, R26, 0x1, RZ, 0xc0, !PT ;  /* 0x000000011aff7812 */ /* 0x008ff6000786c0ff */
[----:B------:R-:W-:Y:S02]  /*4080*/  @!UPT UIADD3 URZ, UPT, UPT, URZ, URZ, URZ ;  /* 0x000000fffffff290 */ /* 0x000fe4000fffe0ff */
[----:B------:R-:W-:Y:S02]  /*4090*/  @P3 MOV R13, R24 ;  /* 0x00000018000d3202 */ /* 0x000fe40000000f00 */
[----:B------:R-:W-:Y:S01]  /*40a0*/  @P3 LOP3.LUT R8, R25, 0xffff, RZ, 0xc0, !PT ;  /* 0x0000ffff19083812 */ /* 0x000fe200078ec0ff */
[----:B--2---:R-:W-:Y:S06]  /*40b0*/  @!P0 BRA `(.L_x_78) ;  /* 0x0000000000a48947 */ /* 0x004fec0003800000 */
[----:B-1----:R-:W-:Y:S01]  /*40c0*/  IMAD.HI.U32 R35, R22, R7, RZ ;  /* 0x0000000716237227 */ /* 0x002fe200078e00ff */
[----:B------:R-:W-:Y:S02]  /*40d0*/  ISETP.NE.AND P0, PT, R6, 0x1, PT ;  /* 0x000000010600780c */ /* 0x000fe40003f05270 */
[----:B------:R-:W-:Y:S01]  /*40e0*/  ISETP.NE.AND P2, PT, R72, 0x1, PT ;  /* 0x000000014800780c */ /* 0x000fe20003f45270 */
[----:B----4-:R-:W-:Y:S01]  /*40f0*/  IMAD.HI.U32 R34, R19, R16, RZ ;  /* 0x0000001013227227 */ /* 0x010fe200078e00ff */
[----:B------:R-:W-:Y:S02]  /*4100*/  SHF.R.U32.HI R35, RZ, R18, R35 ;  /* 0x00000012ff237219 */ /* 0x000fe40000011623 */
[----:B------:R-:W-:Y:S01]  /*4110*/  ISETP.NE.AND P4, PT, R2, 0x1, PT ;  /* 0x000000010200780c */ /* 0x000fe20003f85270 */
[----:B------:R-:W-:Y:S01]  /*4120*/  IMAD.HI.U32 R36, R13, R16, RZ ;  /* 0x000000100d247227 */ /* 0x000fe200078e00ff */
[----:B------:R-:W-:Y:S02]  /*4130*/  SHF.R.U32.HI R34, RZ, R17, R34 ;  /* 0x00000011ff227219 */ /* 0x000fe40000011622 */
[----:B------:R-:W-:Y:S01]  /*4140*/  SEL R3, R22, R35, !P0 ;  /* 0x0000002316037207 */ /* 0x000fe20004000000 */
[C---:B------:R-:W-:Y:S01]  /*4150*/  IMAD.HI.U32 R35, R8.reuse, R7, RZ ;  /* 0x0000000708237227 */ /* 0x040fe200078e00ff */
[----:B------:R-:W-:Y:S02]  /*4160*/  SEL R11, R19, R34, !P4 ;  /* 0x00000022130b7207 */ /* 0x000fe40006000000 */
[----:B------:R-:W-:Y:S01]  /*4170*/  SHF.R.U32.HI R36, RZ, R17, R36 ;  /* 0x00000011ff247219 */ /* 0x000fe20000011624 */
[----:B------:R-:W-:Y:S01]  /*4180*/  IMAD.HI.U32 R38, R3, R4, RZ ;  /* 0x0000000403267227 */ /* 0x000fe200078e00ff */
[----:B------:R-:W-:Y:S03]  /*4190*/  SHF.R.U32.HI R35, RZ, R18, R35 ;  /* 0x00000012ff237219 */ /* 0x000fe60000011623 */
[----:B------:R-:W-:Y:S01]  /*41a0*/  IMAD.HI.U32 R34, R11, R4, RZ ;  /* 0x000000040b227227 */ /* 0x000fe200078e00ff */
[----:B------:R-:W-:Y:S02]  /*41b0*/  @P2 SHF.R.U32.HI R3, RZ, R5, R38 ;  /* 0x00000005ff032219 */ /* 0x000fe40000011626 */
[----:B------:R-:W-:Y:S02]  /*41c0*/  SEL R9, R8, R35, !P0 ;  /* 0x0000002308097207 */ /* 0x000fe40004000000 */
[----:B------:R-:W-:Y:S01]  /*41d0*/  @P2 SHF.R.U32.HI R11, RZ, R5, R34 ;  /* 0x00000005ff0b2219 */ /* 0x000fe20000011622 */
[C---:B------:R-:W-:Y:S01]  /*41e0*/  IMAD R10, R72.reuse, R3, RZ ;  /* 0x00000003480a7224 */ /* 0x040fe200078e02ff */
[----:B------:R-:W-:Y:S01]  /*41f0*/  SEL R3, R13, R36, !P4 ;  /* 0x000000240d037207 */ /* 0x000fe20006000000 */
[C---:B------:R-:W-:Y:S03]  /*4200*/  IMAD.HI.U32 R14, R9.reuse, R4, RZ ;  /* 0x00000004090e7227 */ /* 0x040fe600078e00ff */
[----:B------:R-:W-:Y:S01]  /*4210*/  ISETP.GE.AND P0, PT, R9, R10, PT ;  /* 0x0000000a0900720c */ /* 0x000fe20003f06270 */
[C---:B------:R-:W-:Y:S01]  /*4220*/  IMAD R12, R72.reuse, R11, RZ ;  /* 0x0000000b480c7224 */ /* 0x040fe200078e02ff */
[-C--:B------:R-:W-:Y:S04]  /*4230*/  SHF.R.U32.HI R14, RZ, R5.reuse, R14 ;  /* 0x00000005ff0e7219 */ /* 0x080fe8000001160e */
[----:B------:R-:W-:Y:S02]  /*4240*/  ISETP.GE.OR P0, PT, R3, R12, P0 ;  /* 0x0000000c0300720c */ /* 0x000fe40000706670 */
[----:B------:R-:W-:Y:S05]  /*4250*/  SEL R15, R9, R14, !P2 ;  /* 0x0000000e090f7207 */ /* 0x000fea0005000000 */
[----:B------:R-:W-:Y:S04]  /*4260*/  IMAD.MOV R14, RZ, RZ, -R15 ;  /* 0x000000ffff0e7224 */ /* 0x000fe800078e0a0f */
[----:B------:R-:W-:Y:S02]  /*4270*/  IMAD R14, R72, R14, R9 ;  /* 0x0000000e480e7224 */ /* 0x000fe400078e0209 */
[C---:B------:R-:W-:Y:S05]  /*4280*/  @!P0 IMAD.HI.U32 R10, R3.reuse, R4, RZ ;  /* 0x00000004030a8227 */ /* 0x040fea00078e00ff */
[----:B------:R-:W-:Y:S04]  /*4290*/  @!P0 SHF.R.U32.HI R10, RZ, R5, R10 ;  /* 0x00000005ff0a8219 */ /* 0x000fe8000001160a */
[----:B------:R-:W-:Y:S01]  /*42a0*/  @!P0 SEL R0, R3, R10, !P2 ;  /* 0x0000000a03008207 */ /* 0x000fe20005000000 */
[----:B------:R-:W-:Y:S03]  /*42b0*/  IMAD.MOV R10, RZ, RZ, -R3 ;  /* 0x000000ffff0a7224 */ /* 0x000fe600078e0a03 */
[----:B------:R-:W-:Y:S01]  /*42c0*/  @!P0 IADD3 R15, PT, PT, R15, -R0, RZ ;  /* 0x800000000f0f8210 */ /* 0x000fe20007ffe0ff */
[----:B------:R-:W-:Y:S01]  /*42d0*/  @!P0 IMAD R0, R11, R14, R0 ;  /* 0x0000000e0b008224 */ /* 0x000fe200078e0200 */
[----:B------:R-:W-:Y:S01]  /*42e0*/  IADD3 R11, PT, PT, -R9, RZ, RZ ;  /* 0x000000ff090b7210 */ /* 0x000fe20007ffe1ff */
[----:B------:R-:W-:Y:S02]  /*42f0*/  IMAD R13, R2, R10, R13 ;  /* 0x0000000a020d7224 */ /* 0x000fe400078e020d */
[----:B------:R-:W-:Y:S02]  /*4300*/  @!P0 IMAD R9, R15, R72, R3 ;  /* 0x000000480f098224 */ /* 0x000fe400078e0203 */
[----:B------:R-:W-:Y:S02]  /*4310*/  @!P0 IMAD.MOV.U32 R3, RZ, RZ, R0 ;  /* 0x000000ffff038224 */ /* 0x000fe400078e0000 */
[----:B------:R-:W-:Y:S02]  /*4320*/  IMAD R8, R6, R11, R8 ;  /* 0x0000000b06087224 */ /* 0x000fe400078e0208 */
[----:B------:R-:W-:Y:S02]  /*4330*/  IMAD R13, R3, R2, R13 ;  /* 0x00000002030d7224 */ /* 0x000fe400078e020d */
[----:B------:R-:W-:Y:S02]  /*4340*/  IMAD R8, R9, R6, R8 ;  /* 0x0000000609087224 */ /* 0x000fe400078e0208 */
.L_x_78:
[----:B------:R-:W-:Y:S05]  /*4350*/  BRA.U UP1, `(.L_x_79) ;  /* 0x0000000101107547 */ /* 0x000fea000b800000 */
[----:B------:R-:W-:Y:S04]  /*4360*/  MOV R0, UR6 ;  /* 0x0000000600007c02 */ /* 0x000fe80008000f00 */
[----:B------:R-:W-:Y:S04]  /*4370*/  SHF.L.U32 R3, R0, 0x1f, RZ ;  /* 0x0000001f00037819 */ /* 0x000fe800000006ff */
[----:B------:R-:W2:Y:S02]  /*4380*/  SYNCS.PHASECHK.TRANS64.TRYWAIT P0, [UR7+0xe8], R3 ;  /* 0x0000e803ff0075a7 */ /* 0x000ea40008001107 */
[----:B--2---:R-:W-:Y:S05]  /*4390*/  @!P0 BRA `(.L_x_80) ;  /* 0x0000004c00308947 */ /* 0x004fea0003800000 */
.L_x_79:
[----:B------:R-:W-:Y:S02]  /*43a0*/  R2UR UR19, R21 ;  /* 0x00000000151372ca */ /* 0x000fe400000e0000 */
[----:B------:R-:W-:Y:S02]  /*43b0*/  R2UR UR18, R20 ;  /* 0x00000000141272ca */ /* 0x000fe400000e0000 */
[----:B------:R-:W-:Y:S02]  /*43c0*/  ISETP.NE.U32.AND P2, PT, RZ, UR4, PT ;  /* 0x00000004ff007c0c */ /* 0x000fe4000bf45070 */
[----:B------:R-:W-:Y:S02]  /*43d0*/  SHF.L.U32 R12, R31, 0x1f, RZ ;  /* 0x0000001f1f0c7819 */ /* 0x000fe400000006ff */
[----:B------:R-:W-:Y:S05]  /*43e0*/  ISETP.NE.AND.EX P2, PT, RZ, UR5, PT, P2 ;  /* 0x00000005ff007c0c */ /* 0x000fea000bf45320 */
[----:B------:R-:W-:Y:S02]  /*43f0*/  USHF.L.U32 UR19, UR19, 0x7, URZ ;  /* 0x0000000713137899 */ /* 0x000fe400080006ff */
[----:B------:R-:W-:Y:S01]  /*4400*/  USHF.L.U32 UR18, UR18, 0x7, URZ ;  /* 0x0000000712127899 */ /* 0x000fe200080006ff */
[----:B------:R-:W-:Y:S11]  /*4410*/  BRA.U !UP3, `(.L_x_81) ;  /* 0x000000010b347547 */ /* 0x000ff6000b800000 */
[----:B------:R-:W-:Y:S01]  /*4420*/  UPLOP3.LUT UP0, UPT, UPT, UPT, UP2, 0x80, 0x8 ;  /* 0x000000000008789c */ /* 0x000fe20003f0f020 */
[----:B--2---:R-:W-:Y:S02]  /*4430*/  HFMA2 R0, -RZ, RZ, 0, 5.9604644775390625e-08 ;  /* 0x00000001ff007431 */ /* 0x004fe400000001ff */
[----:B------:R-:W-:Y:S03]  /*4440*/  IMAD.MOV.U32 R171, RZ, RZ, 0x1 ;  /* 0x00000001ffab7424 */ /* 0x000fe600078e00ff */
[----:B------:R-:W-:Y:S05]  /*4450*/  PLOP3.LUT P0, PT, PT, PT, UP0, 0x80, 0x8 ;  /* 0x000000000008781c */ /* 0x000fea0003f0f008 */
[----:B------:R-:W2:Y:S01]  /*4460*/  @UP0 LDCU.64 UR10, c[0x0][0x888] ;  /* 0x00011100ff0a07ac */ /* 0x000ea20008000a00 */
[----:B------:R-:W-:Y:S07]  /*4470*/  @UP0 UIMAD UR8, UR36, UR4, URZ ;  /* 0x00000004240802a4 */ /* 0x000fee000f8e02ff */
[----:B------:R-:W-:Y:S01]  /*4480*/  @!P0 PRMT R171, R0, 0x7610, R171 ;  /* 0x0000761000ab8816 */ /* 0x000fe200000000ab */
[----:B--2---:R-:W-:Y:S03]  /*4490*/  @UP0 UIMAD.WIDE UR10, UR8, 0x4, UR10 ;  /* 0x00000004080a08a5 */ /* 0x004fe6000f8e020a */
[----:B------:R-:W2:Y:S03]  /*44a0*/  @!UP0 LDCU UR8, c[0x0][0x880] ;  /* 0x00011000ff0887ac */ /* 0x000ea60008000800 */
[----:B------:R-:W-:Y:S01]  /*44b0*/  IMAD.U32 R10, RZ, RZ, UR10 ;  /* 0x0000000aff0a7e24 */ /* 0x000fe2000f8e00ff */
[----:B------:R-:W-:Y:S05]  /*44c0*/  MOV R11, UR11 ;  /* 0x0000000b000b7c02 */ /* 0x000fea0008000f00 */
[----:B-----5:R3:W5:Y:S02]  /*44d0*/  @P0 LDG.E R81, desc[UR46][R10.64] ;  /* 0x0000002e0a510981 */ /* 0x020764000c1e1900 */
[----:B--23--:R-:W-:Y:S07]  /*44e0*/  @!P0 IMAD.U32 R81, RZ, RZ, UR8 ;  /* 0x00000008ff518e24 */ /* 0x00cfee000f8e00ff */
.L_x_81:
[----:B-----5:R-:W-:Y:S01]  /*44f0*/  @!P2 FSETP.EQ.AND P0, PT, R81, RZ, PT ;  /* 0x000000ff5100a20b */ /* 0x020fe20003f02000 */
[----:B------:R-:W-:Y:S01]  /*4500*/  @!UPT UIADD3 URZ, UPT, UPT, URZ, URZ, URZ ;  /* 0x000000fffffff290 */ /* 0x000fe2000fffe0ff */
[----:B------:R-:W-:Y:S11]  /*4510*/  @!P2 BRA `(.L_x_82) ;  /* 0x000000000014a947 */ /* 0x000ff60003800000 */
[----:B------:R-:W-:Y:S02]  /*4520*/  LOP3.LUT P2, RZ, R171, 0xff, RZ, 0xc0, !PT ;  /* 0x000000ffabff7812 */ /* 0x000fe4000784c0ff */
[----:B------:R-:W-:Y:S04]  /*4530*/  PLOP3.LUT P0, PT, PT, PT, UP0, 0x80, 0x8 ;  /* 0x000000000008781c */ /* 0x000fe80003f0f008 */
[----:B------:R-:W-:Y:S07]  /*4540*/  PLOP3.LUT P0, PT, P0, PT, PT, 0x8, 0x80 ;  /* 0x000000000080781c */ /* 0x000fee000070e170 */
[----:B------:R-:W-:Y:S11]  /*4550*/  @P2 FSETP.EQ.AND P0, PT, R81, RZ, PT ;  /* 0x000000ff5100220b */ /* 0x000ff60003f02000 */
[----:B------:R-:W-:Y:S02]  /*4560*/  @!UPT UIADD3 URZ, UPT, UPT, URZ, URZ, URZ ;  /* 0x000000fffffff290 */ /* 0x000fe4000fffe0ff */
.L_x_82:
[----:B------:R-:W3:Y:S01]  /*4570*/  SYNCS.PHASECHK.TRANS64.TRYWAIT P2, [UR7+0xd0], R12 ;  /* 0x0000d00cff0075a7 */ /* 0x000ee20008041107 */
[----:B------:R-:W-:Y:S04]  /*4580*/  ELECT P4, URZ, PT ;  /* 0x0000000000ff782f */ /* 0x000fe80003880000 */
[----:B------:R-:W-:Y:S11]  /*4590*/  PLOP3.LUT P4, PT, P0, P4, PT, 0xf2, 0x2f ;  /* 0x00000000002f781c */ /* 0x000ff60000789e72 */
[----:B------:R-:W-:Y:S02]  /*45a0*/  @!UPT UIADD3 URZ, UPT, UPT, URZ, URZ, URZ ;  /* 0x000000fffffff290 */ /* 0x000fe4000fffe0ff */
[----:B-1----:R-:W-:Y:S05]  /*45b0*/  @!P4 IADD3 R21, P0, PT, R32, 0x580, RZ ;  /* 0x000005802015c810 */ /* 0x002fea0007f1e0ff */
[----:B------:R-:W-:Y:S01]  /*45c0*/  @!P4 IMAD.X R20, RZ, RZ, R33, P0 ;  /* 0x000000ffff14c224 */ /* 0x000fe200000e0621 */
[----:B---3--:R-:W-:Y:S07]  /*45d0*/  @!P2 BRA `(.L_x_83) ;  /* 0x0000004800b8a947 */ /* 0x008fee0003800000 */
.L_x_161:
[----:B------:R-:W3:Y:S01]  /*45e0*/  LDC.64 R14, c[0x0][0xb10] ;  /* 0x0002c400ff0e7b82 */ /* 0x000ee20000000a00 */
[----:B------:R-:W-:Y:S01]  /*45f0*/  @!P4 R2UR UR8, R20 ;  /* 0x000000001408c2ca */ /* 0x000fe200000e0000 */
[----:B------:R-:W-:Y:S01]  /*4600*/  VOTEU.ALL UP1, P4 ;  /* 0x0000000000ff7886 */ /* 0x000fe20002020000 */
[----:B------:R-:W-:Y:S01]  /*4610*/  @!P4 R2UR UR9, R21 ;  /* 0x000000001509c2ca */ /* 0x000fe200000e0000 */
[----:B------:R-:W-:Y:S01]  /*4620*/  UMOV UR10, 0x0 ;  /* 0x00000000000a7882 */ /* 0x000fe20000000000 */
[----:B------:R-:W-:Y:S03]  /*4630*/  UMOV UR11, 0x10000000 ;  /* 0x10000000000b7882 */ /* 0x000fe60000000000 */
[----:B------:R-:W5:Y:S01]  /*4640*/  LDC.64 R10, c[0x0][0xb18] ;  /* 0x0002c600ff0a7b82 */ /* 0x000f620000000a00 */
[----:B------:R-:W-:Y:S01]  /*4650*/  @!UP1 UIADD3 UR16, UPT, UPT, UR7, 0x200, URZ ;  /* 0x0000020007109890 */ /* 0x000fe2000fffe0ff */
[----:B------:R-:W-:Y:S01]  /*4660*/  @P3 SHF.R.U32.HI R28, RZ, 0x10, R25 ;  /* 0x00000010ff1c3819 */ /* 0x000fe20000011619 */
[----:B------:R-:W-:Y:S01]  /*4670*/  VOTEU.ALL UP1, P4 ;  /* 0x0000000000ff7886 */ /* 0x000fe20002020000 */
[----:B------:R-:W-:Y:S01]  /*4680*/  UMOV UR20, UR36 ;  /* 0x0000002400147c82 */ /* 0x000fe20008000000 */
[----:B------:R-:W-:Y:S03]  /*4690*/  VIADD R30, R30, 0x1 ;  /* 0x000000011e1e7836 */ /* 0x000fe60000000000 */
[----:B--2---:R-:W2:Y:S01]  /*46a0*/  @!P1 LDC R0, c[0x0][0xb20] ;  /* 0x0002c800ff009b82 */ /* 0x004ea20000000800 */
[----:B------:R-:W-:Y:S01]  /*46b0*/  IMAD.U32 R21, RZ, RZ, UR8 ;  /* 0x00000008ff157e24 */ /* 0x000fe2000f8e00ff */
[----:B------:R-:W-:Y:S06]  /*46c0*/  UPRMT UR8, UR37, 0x654, UR17 ;  /* 0x0000065425087896 */ /* 0x000fec0008000011 */
[----:B-1----:R-:W1:Y:S01]  /*46d0*/  @!P1 LDC R3, c[0x0][0xb0c] ;  /* 0x0002c300ff039b82 */ /* 0x002e620000000800 */
[----:B------:R-:W-:Y:S01]  /*46e0*/  IMAD.U32 R20, RZ, RZ, UR9 ;  /* 0x00000009ff147e24 */ /* 0x000fe2000f8e00ff */
[----:B------:R-:W-:Y:S04]  /*46f0*/  @!P4 R2UR UR15, R21 ;  /* 0x00000000150fc2ca */ /* 0x000fe800000e0000 */
[----:B------:R-:W-:Y:S01]  /*4700*/  @!P4 R2UR UR14, R20 ;  /* 0x00000000140ec2ca */ /* 0x000fe200000e0000 */
[----:B------:R-:W-:Y:S11]  /*4710*/  @!P4 IMAD.MOV.U32 R20, RZ, RZ, 0x2000 ;  /* 0x00002000ff14c424 */ /* 0x000ff600078e00ff */
[----:B------:R-:W-:Y:S01]  /*4720*/  @!UPT UIADD3 URZ, UPT, UPT, URZ, URZ, URZ ;  /* 0x000000fffffff290 */ /* 0x000fe2000fffe0ff */
[----:B------:R1:W-:Y:S01]  /*4730*/  @!UP1 UTMALDG.3D [UR16], [UR14], desc[UR10] ;  /* 0x00000a100e0095b4 */ /* 0x0003e20008011000 */
[----:B------:R1:W-:Y:S02]  /*4740*/  @!P4 SYNCS.ARRIVE.TRANS64.RED.A0TR RZ, [UR7+0xc0], R20 ;  /* 0x0000c014ffffc9a7 */ /* 0x0003e40008300407 */
[----:B-1----:R-:W-:Y:S01]  /*4750*/  @!P1 ISETP.NE.AND P2, PT, R3, 0x1, PT ;  /* 0x000000010300980c */ /* 0x002fe20003f45270 */
[C---:B---3--:R-:W-:Y:S01]  /*4760*/  @!P1 IMAD.HI.U32 R14, R13.reuse, R14, RZ ;  /* 0x0000000e0d0e9227 */ /* 0x048fe200078e00ff */
[----:B-----5:R-:W-:Y:S03]  /*4770*/  @!P1 ISETP.NE.AND P0, PT, R10, 0x1, PT ;  /* 0x000000010a00980c */ /* 0x020fe60003f05270 */
[C---:B------:R-:W-:Y:S01]  /*4780*/  @!P1 IMAD.HI.U32 R11, R8.reuse, R11, RZ ;  /* 0x0000000b080b9227 */ /* 0x040fe200078e00ff */
[----:B------:R-:W-:Y:S04]  /*4790*/  @!P1 SHF.R.U32.HI R14, RZ, R15, R14 ;  /* 0x0000000fff0e9219 */ /* 0x000fe8000001160e */
[----:B--2---:R-:W-:Y:S01]  /*47a0*/  @!P1 SHF.R.U32.HI R9, RZ, R0, R11 ;  /* 0x00000000ff099219 */ /* 0x004fe2000001160b */
[----:B------:R-:W-:Y:S01]  /*47b0*/  SYNCS.ARRIVE.TRANS64.RED.A1T0 RZ, [UR8], RZ ;  /* 0x000000ffffff79a7 */ /* 0x000fe20008100408 */
[----:B------:R-:W-:Y:S02]  /*47c0*/  @!P1 SEL R14, R13, R14, !P2 ;  /* 0x0000000e0d0e9207 */ /* 0x000fe40005000000 */
[----:B------:R-:W-:Y:S01]  /*47d0*/  @!P1 SEL R9, R8, R9, !P0 ;  /* 0x0000000908099207 */ /* 0x000fe20004000000 */
[----:B------:R-:W1:Y:S04]  /*47e0*/  SYNCS.PHASECHK.TRANS64.TRYWAIT P5, [UR7+0xd8], R12 ;  /* 0x0000d80cff0075a7 */ /* 0x000e6800080a1107 */
[----:B------:R-:W-:Y:S02]  /*47f0*/  @!P1 IMAD.IADD R0, R9, 0x1, -R14 ;  /* 0x0000000109009824 */ /* 0x000fe400078e0a0e */
[----:B------:R-:W-:Y:S02]  /*4800*/  @!P1 IMAD.IADD R9, R14, 0x1, -R9 ;  /* 0x000000010e099824 */ /* 0x000fe400078e0a09 */
[----:B------:R-:W-:Y:S02]  /*4810*/  @!P1 IMAD R13, R0, R3, R13 ;  /* 0x00000003000d9224 */ /* 0x000fe400078e020d */
[----:B------:R-:W-:Y:S01]  /*4820*/  @!P1 IMAD R8, R9, R10, R8 ;  /* 0x0000000a09089224 */ /* 0x000fe200078e0208 */
[----:B-1----:R-:W-:Y:S06]  /*4830*/  @!P5 BRA `(.L_x_84) ;  /* 0x000000480038d947 */ /* 0x002fec0003800000 */
.L_x_163:
[----:B-1----:R-:W-:Y:S01]  /*4840*/  @!P4 IADD3 R3, P0, PT, R32, 0x580, RZ ;  /* 0x000005802003c810 */ /* 0x002fe20007f1e0ff */
[----:B------:R-:W-:Y:S01]  /*4850*/  VOTEU.ALL UP1, P4 ;  /* 0x0000000000ff7886 */ /* 0x000fe20002020000 */
[----:B------:R-:W-:Y:S01]  /*4860*/  UMOV UR20, 0x0 ;  /* 0x0000000000147882 */ /* 0x000fe20000000000 */
[----:B------:R-:W-:Y:S01]  /*4870*/  UMOV UR21, 0x10000000 ;  /* 0x1000000000157882 */ /* 0x000fe20000000000 */
[----:B------:R-:W-:Y:S01]  /*4880*/  @!P4 R2UR UR9, R3 ;  /* 0x000000000309c2ca */ /* 0x000fe200000e0000 */
[----:B------:R-:W-:Y:S01]  /*4890*/  @!P4 IMAD.X R0, RZ, RZ, R33, P0 ;  /* 0x000000ffff00c224 */ /* 0x000fe200000e0621 */
[----:B------:R-:W-:Y:S01]  /*48a0*/  @!UP1 UIADD3 UR10, UPT, UPT, UR18, 0x40, URZ ;  /* 0x00000040120a9890 */ /* 0x000fe2000fffe0ff */
[----:B------:R-:W-:Y:S01]  /*48b0*/  ISETP.NE.AND P0, PT, R30, 0x2, PT ;  /* 0x000000021e00780c */ /* 0x000fe20003f05270 */
[----:B------:R-:W-:Y:S01]  /*48c0*/  UMOV UR11, UR19 ;  /* 0x00000013000b7c82 */ /* 0x000fe20008000000 */
[----:B------:R-:W-:Y:S01]  /*48d0*/  UMOV UR12, UR36 ;  /* 0x00000024000c7c82 */ /* 0x000fe20008000000 */
[----:B------:R-:W-:Y:S01]  /*48e0*/  @!P4 R2UR UR8, R0 ;  /* 0x000000000008c2ca */ /* 0x000fe200000e0000 */
[----:B------:R-:W-:Y:S01]  /*48f0*/  IMAD.IADD R20, R8, 0x1, R147 ;  /* 0x0000000108147824 */ /* 0x000fe200078e0293 */
[----:B------:R-:W-:Y:S01]  /*4900*/  @P3 R2UR UR36, R28 ;  /* 0x000000001c2432ca */ /* 0x000fe200000e0000 */
[----:B------:R-:W-:Y:S01]  /*4910*/  IMAD.IADD R21, R13, 0x1, R170 ;  /* 0x000000010d157824 */ /* 0x000fe200078e02aa */
[----:B------:R-:W-:Y:S02]  /*4920*/  SEL R0, RZ, 0x1, P0 ;  /* 0x00000001ff007807 */ /* 0x000fe40000000000 */
[----:B------:R-:W-:Y:S01]  /*4930*/  LOP3.LUT R31, R31, 0x1, RZ, 0x3c, !PT ;  /* 0x000000011f1f7812 */ /* 0x000fe200078e3cff */
[----:B------:R-:W-:Y:S01]  /*4940*/  IMAD.U32 R10, RZ, RZ, UR9 ;  /* 0x00000009ff0a7e24 */ /* 0x000fe2000f8e00ff */
[----:B------:R-:W-:Y:S01]  /*4950*/  @!UP1 UIADD3 UR9, UPT, UPT, UR7, 0xc8, URZ ;  /* 0x000000c807099890 */ /* 0x000fe2000fffe0ff */
[----:B------:R-:W-:Y:S02]  /*4960*/  LOP3.LUT R29, R29, R0, RZ, 0x3c, !PT ;  /* 0x000000001d1d7212 */ /* 0x000fe400078e3cff */
[----:B------:R-:W-:Y:S02]  /*4970*/  SEL R30, R30, RZ, P0 ;  /* 0x000000ff1e1e7207 */ /* 0x000fe40000000000 */
[----:B------:R-:W-:Y:S01]  /*4980*/  IMAD.U32 R11, RZ, RZ, UR8 ;  /* 0x00000008ff0b7e24 */ /* 0x000fe2000f8e00ff */
[----:B------:R-:W-:Y:S01]  /*4990*/  @!P4 R2UR UR14, R10 ;  /* 0x000000000a0ec2ca */ /* 0x000fe200000e0000 */
[----:B------:R-:W-:Y:S01]  /*49a0*/  @!UP1 UIADD3 UR8, UPT, UPT, UR7, 0x2200, URZ ;  /* 0x0000220007089890 */ /* 0x000fe2000fffe0ff */
[----:B------:R-:W-:Y:S02]  /*49b0*/  VOTEU.ALL UP1, P4 ;  /* 0x0000000000ff7886 */ /* 0x000fe40002020000 */
[----:B------:R-:W-:Y:S11]  /*49c0*/  @!P4 R2UR UR15, R11 ;  /* 0x000000000b0fc2ca */ /* 0x000ff600000e0000 */
[----:B------:R-:W-:Y:S02]  /*49d0*/  @!UPT UIADD3 URZ, UPT, UPT, URZ, URZ, URZ ;  /* 0x000000fffffff290 */ /* 0x000fe4000fffe0ff */
[----:B------:R2:W-:Y:S01]  /*49e0*/  @!UP1 UTMALDG.3D [UR8], [UR14], desc[UR20] ;  /* 0x000014080e0095b4 */ /* 0x0005e20008011000 */
[----:B------:R2:W-:Y:S01]  /*49f0*/  @!P4 SYNCS.ARRIVE.TRANS64.RED.A0TR RZ, [UR7+0xc8], R23 ;  /* 0x0000c817ffffc9a7 */ /* 0x0005e20008300407 */
[----:B------:R-:W-:Y:S01]  /*4a00*/  UPLOP3.LUT UP1, UPT, UPT, UPT, UPT, 0x80, 0x8 ;  /* 0x000000000008789c */ /* 0x000fe20003f2f070 */
[----:B------:R-:W-:Y:S01]  /*4a10*/  SYNCS.ARRIVE.TRANS64.RED.A1T0 RZ, [UR13], RZ ;  /* 0x000000ffffff79a7 */ /* 0x000fe2000810040d */
[----:B------:R-:W-:Y:S09]  /*4a20*/  @P3 BRA `(.L_x_85) ;  /* 0xfffffff400503947 */ /* 0x000ff2000383ffff */
[----:B------:R-:W-:-:S04]  /*4a30*/  SHF.L.U32 R3, R31, 0x1f, RZ ;  /* 0x0000001f1f037819 */ /* 0x000fc800000006ff */
[----:B------:R-:W1:Y:S02]  /*4a40*/  SYNCS.PHASECHK.TRANS64.TRYWAIT P0, [UR7+0xd0], R3 ;  /* 0x0000d003ff0075a7 */ /* 0x000e640008001107 */
[----:B-1----:R-:W-:Y:S05]  /*4a50*/  @!P0 BRA `(.L_x_86) ;  /* 0x0000004400c88947 */ /* 0x002fea0003800000 */
.L_x_165:
[----:B-1----:R-:W-:-:S07]  /*4a60*/  MOV R0, UR7 ;  /* 0x0000000700007c02 */ /* 0x002fce0008000f00 */
.L_x_87:
[----:B-1----:R-:W-:-:S04]  /*4a70*/  SHF.L.U32 R3, R31, 0x1f, RZ ;  /* 0x0000001f1f037819 */ /* 0x002fc800000006ff */
[----:B------:R1:W3:Y:S03]  /*4a80*/  SYNCS.PHASECHK.TRANS64.TRYWAIT P0, [R0+URZ+0xd8], R3 ;  /* 0x0000d803000075a7 */ /* 0x0002e600080011ff */
[----:B---3--:R-:W-:Y:S05]  /*4a90*/  @!P0 NANOSLEEP.SYNCS 0x989680 ;  /* 0x009896800000895d */ /* 0x008fea0003900000 */
[----:B------:R-:W3:Y:S02]  /*4aa0*/  @!P0 SYNCS.PHASECHK.TRANS64 P0, [R0+URZ+0xd8], R3 ;  /* 0x0000d803000085a7 */ /* 0x000ee400080010ff */
[----:B--23--:R-:W-:Y:S05]  /*4ab0*/  @P0 EXIT ;  /* 0x000000000000094d */ /* 0x00cfea0003800000 */
[----:B------:R-:W-:Y:S05]  /*4ac0*/  BRA `(.L_x_87) ;  /* 0xfffffffc00e87947 */ /* 0x000fea000383ffff */
.L_x_76:
[----:B------:R-:W-:-:S06]  /*4ad0*/  UISETP.GE.AND UP1, UPT, UR8, 0x4, UPT ;  /* 0x000000040800788c */ /* 0x000fcc000bf26270 */
[----:B------:R-:W-:-:S13]  /*4ae0*/  PLOP3.LUT P0, PT, PT, PT, UP1, 0x80, 0x8 ;  /* 0x000000000008781c */ /* 0x000fda0003f0f018 */
[----:B------:R-:W-:Y:S05]  /*4af0*/  @!P0 EXIT ;  /* 0x000000000000894d */ /* 0x000fea0003800000 */
[----:B------:R-:W-:Y:S01]  /*4b00*/  BAR.SYNC.DEFER_BLOCKING 0x6, 0xa0 ;  /* 0x0182800000007b1d */ /* 0x000fe20000010000 */
[C---:B------:R-:W-:Y:S01]  /*4b10*/  IMAD.SHL.U32 R3, R189.reuse, 0x40, RZ ;  /* 0x00000040bd037824 */ /* 0x040fe200078e00ff */
[C---:B------:R-:W-:Y:S01]  /*4b20*/  LOP3.LUT R193, R189.reuse, 0x60, RZ, 0xc0, !PT ;  /* 0x00000060bdc17812 */ /* 0x040fe200078ec0ff */
[C---:B------:R-:W-:Y:S01]  /*4b30*/  IMAD.SHL.U32 R172, R189.reuse, 0x8, RZ ;  /* 0x00000008bdac7824 */ /* 0x040fe200078e00ff */
[C---:B------:R-:W-:Y:S01]  /*4b40*/  LOP3.LUT R191, R189.reuse, 0x2, RZ, 0xc0, !PT ;  /* 0x00000002bdbf7812 */ /* 0x040fe200078ec0ff */
[----:B------:R-:W-:Y:S01]  /*4b50*/  IMAD.U32 R79, R189, 0x10000, RZ ;  /* 0x00010000bd4f7824 */ /* 0x000fe200078e00ff */
[----:B------:R-:W-:Y:S02]  /*4b60*/  UMOV UR49, 0x400 ;  /* 0x0000040000317882 */ /* 0x000fe40000000000 */
[----:B------:R-:W1:Y:S01]  /*4b70*/  LDC R177, c[0x0][0x370] ;  /* 0x0000dc00ffb17b82 */ /* 0x000e620000000800 */
[----:B------:R-:W-:Y:S01]  /*4b80*/  ULEA UR49, UR37, UR49, 0x18 ;  /* 0x0000003125317291 */ /* 0x000fe2000f8ec0ff */
[----:B------:R-:W-:Y:S01]  /*4b90*/  LOP3.LUT R5, R3, 0x180, RZ, 0xc0, !PT ;  /* 0x0000018003057812 */ /* 0x000fe200078ec0ff */
[----:B------:R-:W-:Y:S01]  /*4ba0*/  HFMA2 R195, -RZ, RZ, 0, 0 ;  /* 0x00000000ffc37431 */ /* 0x000fe200000001ff */
[----:B------:R-:W-:Y:S01]  /*4bb0*/  LOP3.LUT R79, R79, 0x600000, RZ, 0xc0, !PT ;  /* 0x006000004f4f7812 */ /* 0x000fe200078ec0ff */
[----:B------:R-:W-:Y:S01]  /*4bc0*/  UIADD3 UR4, UPT, UPT, UR49, 0x4200, URZ ;  /* 0x0000420031047890 */ /* 0x000fe2000fffe0ff */
[----:B------:R-:W-:Y:S01]  /*4bd0*/  LOP3.LUT R172, R5, 0x30, R172, 0xf8, !PT ;  /* 0x0000003005ac7812 */ /* 0x000fe200078ef8ac */
[----:B------:R-:W-:Y:S01]  /*4be0*/  IMAD.MOV.U32 R76, RZ, RZ, RZ ;  /* 0x000000ffff4c7224 */ /* 0x000fe200078e00ff */
[----:B------:R-:W2:Y:S01]  /*4bf0*/  LDC R74, c[0x0][0xb0c] ;  /* 0x0002c300ff4a7b82 */ /* 0x000ea20000000800 */
[----:B------:R-:W-:-:S02]  /*4c00*/  LOP3.LUT R189, R189, 0x4, RZ, 0xc0, !PT ;  /* 0x00000004bdbd7812 */ /* 0x000fc400078ec0ff */
[----:B------:R-:W-:Y:S02]  /*4c10*/  CS2R R182, SRZ ;  /* 0x0000000000b67805 */ /* 0x000fe4000001ff00 */
[----:B------:R-:W-:Y:S02]  /*4c20*/  LOP3.LUT R172, R172, 0x1e40, R3, 0xf8, !PT ;  /* 0x00001e40acac7812 */ /* 0x000fe400078ef803 */
[----:B------:R-:W-:Y:S02]  /*4c30*/  CS2R R180, SRZ ;  /* 0x0000000000b47805 */ /* 0x000fe4000001ff00 */
[----:B------:R-:W-:Y:S01]  /*4c40*/  IADD3 R188, PT, PT, -R189, 0x2, RZ ;  /* 0x00000002bdbc7810 */ /* 0x000fe20007ffe1ff */
[----:B------:R-:W-:Y:S01]  /*4c50*/  IMAD.MOV R176, RZ, RZ, -R191 ;  /* 0x000000ffffb07224 */ /* 0x000fe200078e0abf */
[----:B------:R-:W-:Y:S01]  /*4c60*/  MOV R192, UR4 ;  /* 0x0000000400c07c02 */ /* 0x000fe20008000f00 */
[----:B------:R-:W4:Y:S01]  /*4c70*/  LDC R174, c[0x0][0xb20] ;  /* 0x0002c800ffae7b82 */ /* 0x000f220000000800 */
[----:B------:R-:W3:Y:S01]  /*4c80*/  LDS R0, [UR49+0x1a0] ;  /* 0x0001a031ff007984 */ /* 0x000ee20008000800 */
[----:B------:R-:W-:Y:S01]  /*4c90*/  VIADD R190, R172, UR49 ;  /* 0x00000031acbe7c36 */ /* 0x000fe20008000000 */
[----:B------:R-:W1:Y:S01]  /*4ca0*/  LDCU.64 UR52, c[0x0][0x348] ;  /* 0x00006900ff3477ac */ /* 0x000e620008000a00 */
[----:B------:R-:W-:-:S02]  /*4cb0*/  IMAD.MOV R175, RZ, RZ, -R189 ;  /* 0x000000ffffaf7224 */ /* 0x000fc400078e0abd */
[----:B------:R-:W-:Y:S01]  /*4cc0*/  VIADD R190, R190, 0x200 ;  /* 0x00000200bebe7836 */ /* 0x000fe20000000000 */
[----:B------:R-:W1:Y:S01]  /*4cd0*/  LDCU.64 UR38, c[0x0][0x888] ;  /* 0x00011100ff2677ac */ /* 0x000e620008000a00 */
[----:B------:R-:W1:Y:S01]  /*4ce0*/  LDC R73, c[0x0][0xb30] ;  /* 0x0002cc00ff497b82 */ /* 0x000e620000000800 */
[----:B------:R-:W1:Y:S01]  /*4cf0*/  LDCU.64 UR44, c[0x0][0x890] ;  /* 0x00011200ff2c77ac */ /* 0x000e620008000a00 */
[----:B------:R-:W-:-:S06]  /*4d00*/  UIADD3 UR48, UPT, UPT, UR49, 0x200, URZ ;  /* 0x0000020031307890 */ /* 0x000fcc000fffe0ff */
[----:B------:R-:W1:Y:S08]  /*4d10*/  LDC.64 R168, c[0x0][0xb10] ;  /* 0x0002c400ffa87b82 */ /* 0x000e700000000a00 */
[----:B------:R-:W1:Y:S08]  /*4d20*/  LDC.64 R70, c[0x0][0xb18] ;  /* 0x0002c600ff467b82 */ /* 0x000e700000000a00 */
[----:B------:R-:W1:Y:S08]  /*4d30*/  LDC.64 R68, c[0x0][0xb28] ;  /* 0x0002ca00ff447b82 */ /* 0x000e700000000a00 */
[----:B------:R-:W1:Y:S01]  /*4d40*/  LDC.64 R166, c[0x0][0x8b0] ;  /* 0x00022c00ffa67b82 */ /* 0x000e620000000a00 */
[----:B---3--:R-:W-:-:S07]  /*4d50*/  IMAD.IADD R79, R0, 0x1, R79 ;  /* 0x00000001004f7824 */ /* 0x008fce00078e024f */
[----:B------:R-:W3:Y:S08]  /*4d60*/  LDC.64 R164, c[0x0][0x8a8] ;  /* 0x00022a00ffa47b82 */ /* 0x000ef00000000a00 */
[----:B--2-4-:R-:W1:Y:S02]  /*4d70*/  LDC R178, c[0x0][0x374] ;  /* 0x0000dd00ffb27b82 */ /* 0x014e640000000800 */
.L_x_114:
[C---:B------:R-:W-:Y:S02]  /*4d80*/  LEA R0, R195.reuse, UR49, 0x3 ;  /* 0x00000031c3007c11 */ /* 0x040fe4000f8e18ff */
[----:B------:R-:W-:Y:S02]  /*4d90*/  SHF.L.U32 R3, R182, 0x1f, RZ ;  /* 0x0000001fb6037819 */ /* 0x000fe400000006ff */
[----:B------:R-:W-:Y:S02]  /*4da0*/  LEA R16, R195, UR49, 0x4 ;  /* 0x00000031c3107c11 */ /* 0x000fe4000f8e20ff */
[----:B------:R-:W2:Y:S02]  /*4db0*/  SYNCS.PHASECHK.TRANS64.TRYWAIT P0, [R0+URZ+0xf0], R3 ;  /* 0x0000f003000075a7 */ /* 0x000ea400080011ff */
[----:B-12---:R-:W-:Y:S05]  /*4dc0*/  @!P0 BRA `(.L_x_88) ;  /* 0x0000004400048947 */ /* 0x006fea0003800000 */
.L_x_166:
[----:B------:R-:W4:Y:S01]  /*4dd0*/  LDC.64 R12, c[0x0][0xb10] ;  /* 0x0002c400ff0c7b82 */ /* 0x000f220000000a00 */
[----:B------:R-:W3:Y:S01]  /*4de0*/  LDS.128 R16, [R16+0x180] ;  /* 0x0001800010107984 */ /* 0x000ee20000000c00 */
[----:B-1----:R-:W-:Y:S01]  /*4df0*/  ISETP.NE.AND P1, PT, R73, 0x1, PT ;  /* 0x000000014900780c */ /* 0x002fe20003f25270 */
[----:B--2---:R-:W-:Y:S01]  /*4e00*/  VIADD R0, R0, 0x100 ;  /* 0x0000010000007836 */ /* 0x004fe20000000000 */
[----:B------:R-:W-:Y:S04]  /*4e10*/  ISETP.GE.AND P0, PT, R72, 0x1, PT ;  /* 0x000000014800780c */ /* 0x000fe80003f06270 */
[----:B------:R-:W1:Y:S01]  /*4e20*/  LDC.64 R10, c[0x0][0xb18] ;  /* 0x0002c600ff0a7b82 */ /* 0x000e620000000a00 */
[----:B------:R-:W-:Y:S01]  /*4e30*/  PRMT R0, RZ, 0x654, R0 ;  /* 0x00000654ff007816 */ /* 0x000fe20000000000 */
[----:B------:R-:W-:Y:S01]  /*4e40*/  @!PT LDS RZ, [RZ] ;  /* 0x00000000fffff984 */ /* 0x000fe20000000800 */
[----:B------:R-:W-:Y:S01]  /*4e50*/  @!PT LDS RZ, [RZ] ;  /* 0x00000000fffff984 */ /* 0x000fe20000000800 */
[----:B------:R-:W-:Y:S01]  /*4e60*/  @!PT LDS RZ, [RZ] ;  /* 0x00000000fffff984 */ /* 0x000fe20000000800 */
[----:B------:R-:W-:Y:S01]  /*4e70*/  @!PT LDS RZ, [RZ] ;  /* 0x00000000fffff984 */ /* 0x000fe20000000800 */
[----:B------:R2:W-:Y:S06]  /*4e80*/  MEMBAR.ALL.CTA ;  /* 0x0000000000007992 */ /* 0x0005ec0000008000 */
[----:B--2---:R-:W2:Y:S01]  /*4e90*/  FENCE.VIEW.ASYNC.S ;  /* 0x00000000000073c6 */ /* 0x004ea20000000000 */
[----:B------:R-:W1:Y:S08]  /*4ea0*/  @!P1 LDC R14, c[0x0][0xb20] ;  /* 0x0002c800ff0e9b82 */ /* 0x000e700000000800 */
[----:B------:R-:W1:Y:S01]  /*4eb0*/  @!P1 LDC R9, c[0x0][0xb0c] ;  /* 0x0002c300ff099b82 */ /* 0x000e620000000800 */
[----:B--2---:R2:W-:Y:S01]  /*4ec0*/  SYNCS.ARRIVE.TRANS64.RED.A1T0 RZ, [R0+URZ], RZ ;  /* 0x000000ff00ff79a7 */ /* 0x0045e200081004ff */
[----:B---3--:R-:W-:Y:S04]  /*4ed0*/  LOP3.LUT P4, RZ, R18, 0x1, RZ, 0xc0, !PT ;  /* 0x0000000112ff7812 */ /* 0x008fe8000788c0ff */
[----:B------:R-:W-:Y:S09]  /*4ee0*/  P2R R194, PR, RZ, 0x10 ;  /* 0x00000010ffc27803 */ /* 0x000ff20000000000 */
[----:B------:R-:W-:Y:S02]  /*4ef0*/  @P4 MOV R77, R16 ;  /* 0x00000010004d4202 */ /* 0x000fe40000000f00 */
[----:B------:R-:W-:Y:S01]  /*4f00*/  @P4 LOP3.LUT R75, R17, 0xffff, RZ, 0xc0, !PT ;  /* 0x0000ffff114b4812 */ /* 0x000fe200078ec0ff */
[----:B--2-4-:R-:W-:Y:S06]  /*4f10*/  @!P0 BRA `(.L_x_89) ;  /* 0x0000000000a48947 */ /* 0x014fec0003800000 */
[----:B------:R-:W-:Y:S01]  /*4f20*/  IMAD.HI.U32 R23, R178, R71, RZ ;  /* 0x00000047b2177227 */ /* 0x000fe200078e00ff */
[----:B------:R-:W-:Y:S02]  /*4f30*/  ISETP.NE.AND P0, PT, R70, 0x1, PT ;  /* 0x000000014600780c */ /* 0x000fe40003f05270 */
[----:B------:R-:W-:Y:S01]  /*4f40*/  ISETP.NE.AND P2, PT, R72, 0x1, PT ;  /* 0x000000014800780c */ /* 0x000fe20003f45270 */
[----:B------:R-:W-:Y:S01]  /*4f50*/  IMAD.HI.U32 R22, R177, R168, RZ ;  /* 0x000000a8b1167227 */ /* 0x000fe200078e00ff */
[----:B------:R-:W-:Y:S02]  /*4f60*/  SHF.R.U32.HI R23, RZ, R174, R23 ;  /* 0x000000aeff177219 */ /* 0x000fe40000011617 */
[----:B------:R-:W-:Y:S01]  /*4f70*/  ISETP.NE.AND P3, PT, R74, 0x1, PT ;  /* 0x000000014a00780c */ /* 0x000fe20003f65270 */
[----:B------:R-:W-:Y:S01]  /*4f80*/  IMAD.HI.U32 R26, R77, R168, RZ ;  /* 0x000000a84d1a7227 */ /* 0x000fe200078e00ff */
[----:B------:R-:W-:Y:S02]  /*4f90*/  SHF.R.U32.HI R22, RZ, R169, R22 ;  /* 0x000000a9ff167219 */ /* 0x000fe40000011616 */
[----:B------:R-:W-:Y:S01]  /*4fa0*/  SEL R3, R178, R23, !P0 ;  /* 0x00000017b2037207 */ /* 0x000fe20004000000 */
[----:B------:R-:W-:Y:S01]  /*4fb0*/  IMAD.HI.U32 R23, R75, R71, RZ ;  /* 0x000000474b177227 */ /* 0x000fe200078e00ff */
[----:B------:R-:W-:Y:S02]  /*4fc0*/  SEL R7, R177, R22, !P3 ;  /* 0x00000016b1077207 */ /* 0x000fe40005800000 */
[----:B------:R-:W-:Y:S01]  /*4fd0*/  SHF.R.U32.HI R26, RZ, R169, R26 ;  /* 0x000000a9ff1a7219 */ /* 0x000fe2000001161a */
[-C--:B------:R-:W-:Y:S04]  /*4fe0*/  IMAD.HI.U32 R22, R3, R68.reuse, RZ ;  /* 0x0000004403167227 */ /* 0x080fe800078e00ff */
[----:B------:R-:W-:Y:S01]  /*4ff0*/  IMAD.HI.U32 R24, R7, R68, RZ ;  /* 0x0000004407187227 */ /* 0x000fe200078e00ff */
[-C--:B------:R-:W-:Y:S02]  /*5000*/  @P2 SHF.R.U32.HI R3, RZ, R69.reuse, R22 ;  /* 0x00000045ff032219 */ /* 0x080fe40000011616 */
[----:B------:R-:W-:Y:S02]  /*5010*/  SHF.R.U32.HI R22, RZ, R174, R23 ;  /* 0x000000aeff167219 */ /* 0x000fe40000011617 */
[----:B------:R-:W-:Y:S01]  /*5020*/  @P2 SHF.R.U32.HI R7, RZ, R69, R24 ;  /* 0x00000045ff072219 */ /* 0x000fe20000011618 */
[C---:B------:R-:W-:Y:S01]  /*5030*/  IMAD R2, R72.reuse, R3, RZ ;  /* 0x0000000348027224 */ /* 0x040fe200078e02ff */
[----:B------:R-:W-:Y:S02]  /*5040*/  SEL R5, R75, R22, !P0 ;  /* 0x000000164b057207 */ /* 0x000fe40004000000 */
[----:B------:R-:W-:Y:S01]  /*5050*/  SEL R3, R77, R26, !P3 ;  /* 0x0000001a4d037207 */ /* 0x000fe20005800000 */
[----:B------:R-:W-:Y:S01]  /*5060*/  IMAD R4, R72, R7, RZ ;  /* 0x0000000748047224 */ /* 0x000fe200078e02ff */
[C---:B------:R-:W-:Y:S01]  /*5070*/  ISETP.GE.AND P0, PT, R5.reuse, R2, PT ;  /* 0x000000020500720c */ /* 0x040fe20003f06270 */
[----:B------:R-:W-:Y:S03]  /*5080*/  IMAD.HI.U32 R6, R5, R68, RZ ;  /* 0x0000004405067227 */ /* 0x000fe600078e00ff */
[----:B------:R-:W-:Y:S01]  /*5090*/  ISETP.GE.OR P0, PT, R3, R4, P0 ;  /* 0x000000040300720c */ /* 0x000fe20000706670 */
[----:B------:R-:W-:Y:S01]  /*50a0*/  IMAD.MOV R4, RZ, RZ, -R3 ;  /* 0x000000ffff047224 */ /* 0x000fe200078e0a03 */
[-C--:B------:R-:W-:Y:S03]  /*50b0*/  SHF.R.U32.HI R6, RZ, R69.reuse, R6 ;  /* 0x00000045ff067219 */ /* 0x080fe60000011606 */
[----:B------:R-:W-:Y:S01]  /*50c0*/  IMAD R77, R74, R4, R77 ;  /* 0x000000044a4d7224 */ /* 0x000fe200078e024d */
[----:B------:R-:W-:Y:S05]  /*50d0*/  SEL R15, R5, R6, !P2 ;  /* 0x00000006050f7207 */ /* 0x000fea0005000000 */
[----:B------:R-:W-:Y:S02]  /*50e0*/  IMAD.MOV R6, RZ, RZ, -R15 ;  /* 0x000000ffff067224 */ /* 0x000fe400078e0a0f */
[C---:B------:R-:W-:Y:S04]  /*50f0*/  @!P0 IMAD.HI.U32 R2, R3.reuse, R68, RZ ;  /* 0x0000004403028227 */ /* 0x040fe800078e00ff */
[----:B------:R-:W-:Y:S01]  /*5100*/  IMAD R6, R72, R6, R5 ;  /* 0x0000000648067224 */ /* 0x000fe200078e0205 */
[----:B------:R-:W-:Y:S04]  /*5110*/  @!P0 SHF.R.U32.HI R2, RZ, R69, R2 ;  /* 0x00000045ff028219 */ /* 0x000fe80000011602 */
[----:B------:R-:W-:Y:S02]  /*5120*/  @!P0 SEL R0, R3, R2, !P2 ;  /* 0x0000000203008207 */ /* 0x000fe40005000000 */
[----:B------:R-:W-:Y:S02]  /*5130*/  IADD3 R2, PT, PT, -R5, RZ, RZ ;  /* 0x000000ff05027210 */ /* 0x000fe40007ffe1ff */
[----:B------:R-:W-:Y:S01]  /*5140*/  @!P0 IADD3 R8, PT, PT, R15, -R0, RZ ;  /* 0x800000000f088210 */ /* 0x000fe20007ffe0ff */
[----:B------:R-:W-:Y:S02]  /*5150*/  @!P0 IMAD R0, R7, R6, R0 ;  /* 0x0000000607008224 */ /* 0x000fe400078e0200 */
[----:B------:R-:W-:Y:S02]  /*5160*/  IMAD R75, R70, R2, R75 ;  /* 0x00000002464b7224 */ /* 0x000fe400078e024b */
[----:B------:R-:W-:Y:S02]  /*5170*/  @!P0 IMAD R5, R8, R72, R3 ;  /* 0x0000004808058224 */ /* 0x000fe400078e0203 */
[----:B------:R-:W-:Y:S04]  /*5180*/  @!P0 IMAD.MOV.U32 R3, RZ, RZ, R0 ;  /* 0x000000ffff038224 */ /* 0x000fe800078e0000 */
[----:B------:R-:W-:Y:S02]  /*5190*/  IMAD R77, R3, R74, R77 ;  /* 0x0000004a034d7224 */ /* 0x000fe400078e024d */
[----:B------:R-:W-:Y:S07]  /*51a0*/  IMAD R75, R5, R70, R75 ;  /* 0x00000046054b7224 */ /* 0x000fee00078e024b */
.L_x_89:
[----:B-1----:R-:W-:Y:S01]  /*51b0*/  @!P1 ISETP.NE.AND P0, PT, R10, 0x1, PT ;  /* 0x000000010a00980c */ /* 0x002fe20003f05270 */
[----:B------:R-:W-:Y:S01]  /*51c0*/  @!P1 IMAD.HI.U32 R0, R77, R12, RZ ;  /* 0x0000000c4d009227 */ /* 0x000fe200078e00ff */
[----:B------:R-:W-:Y:S01]  /*51d0*/  @!P1 ISETP.NE.AND P2, PT, R9, 0x1, PT ;  /* 0x000000010900980c */ /* 0x000fe20003f45270 */
[----:B------:R-:W-:Y:S01]  /*51e0*/  ULOP3.LUT UP0, URZ, UR48, 0x1b0, URZ, 0xc0, !UPT ;  /* 0x000001b030ff7892 */ /* 0x000fe2000f80c0ff */
[----:B------:R-:W-:Y:S01]  /*51f0*/  R2UR UR42, R21 ;  /* 0x00000000152a72ca */ /* 0x000fe200000e0000 */
[----:B------:R-:W-:Y:S01]  /*5200*/  @!P1 IMAD.HI.U32 R3, R75, R11, RZ ;  /* 0x0000000b4b039227 */ /* 0x000fe200078e00ff */
[----:B------:R-:W-:Y:S02]  /*5210*/  @!P1 SHF.R.U32.HI R0, RZ, R13, R0 ;  /* 0x0000000dff009219 */ /* 0x000fe40000011600 */
[----:B------:R-:W-:Y:S01]  /*5220*/  R2UR UR41, R20 ;  /* 0x00000000142972ca */ /* 0x000fe200000e0000 */
[----:B------:R-:W-:Y:S01]  /*5230*/  VIADD R195, R195, 0x1 ;  /* 0x00000001c3c37836 */ /* 0x000fe20000000000 */
[----:B------:R-:W-:Y:S02]  /*5240*/  @!P1 SHF.R.U32.HI R2, RZ, R14, R3 ;  /* 0x0000000eff029219 */ /* 0x000fe40000011603 */
[----:B------:R-:W-:Y:S02]  /*5250*/  @!P1 SEL R3, R77, R0, !P2 ;  /* 0x000000004d039207 */ /* 0x000fe40005000000 */
[----:B------:R-:W-:Y:S02]  /*5260*/  @!P1 SEL R2, R75, R2, !P0 ;  /* 0x000000024b029207 */ /* 0x000fe40004000000 */
[----:B------:R-:W-:Y:S01]  /*5270*/  @P4 SHF.R.U32.HI R179, RZ, 0x10, R17 ;  /* 0x00000010ffb34819 */ /* 0x000fe20000011611 */
[----:B------:R-:W-:Y:S02]  /*5280*/  USHF.L.U32 UR42, UR42, 0x7, URZ ;  /* 0x000000072a2a7899 */ /* 0x000fe400080006ff */
[----:B------:R-:W-:Y:S02]  /*5290*/  @!P1 IMAD.IADD R0, R2, 0x1, -R3 ;  /* 0x0000000102009824 */ /* 0x000fe400078e0a03 */
[----:B------:R-:W-:Y:S01]  /*52a0*/  @!P1 IMAD.IADD R2, R3, 0x1, -R2 ;  /* 0x0000000103029824 */ /* 0x000fe200078e0a02 */
[----:B------:R-:W-:Y:S01]  /*52b0*/  USHF.L.U32 UR41, UR41, 0x7, URZ ;  /* 0x0000000729297899 */ /* 0x000fe200080006ff */
[----:B------:R-:W-:Y:S02]  /*52c0*/  @!P1 IMAD R77, R0, R9, R77 ;  /* 0x00000009004d9224 */ /* 0x000fe400078e024d */
[----:B------:R-:W-:Y:S01]  /*52d0*/  @!P1 IMAD R75, R2, R10, R75 ;  /* 0x0000000a024b9224 */ /* 0x000fe200078e024b */
[----:B------:R-:W-:Y:S08]  /*52e0*/  BRA.U !UP0, `(.L_x_90) ;  /* 0x0000000108407547 */ /* 0x000ff0000b800000 */
[----:B------:R-:W1:Y:S01]  /*52f0*/  LDCU.64 UR8, c[0x4][0x80] ;  /* 0x01001000ff0877ac */ /* 0x000e620008000a00 */
[----:B------:R-:W-:Y:S01]  /*5300*/  MOV R3, 0x0 ;  /* 0x0000000000037802 */ /* 0x000fe20000000f00 */
[----:B------:R-:W-:Y:S02]  /*5310*/  HFMA2 R12, -RZ, RZ, 0, 5.9604644775390625e-08 ;  /* 0x00000001ff0c7431 */ /* 0x000fe400000001ff */
[----:B------:R-:W-:Y:S02]  /*5320*/  IMAD.MOV.U32 R8, RZ, RZ, 0x70 ;  /* 0x00000070ff087424 */ /* 0x000fe400078e00ff */
[----:B------:R-:W-:Y:S01]  /*5330*/  IMAD.MOV.U32 R13, RZ, RZ, RZ ;  /* 0x000000ffff0d7224 */ /* 0x000fe200078e00ff */
[----:B------:R-:W2:Y:S01]  /*5340*/  LDCU.64 UR6, c[0x4][0x88] ;  /* 0x01001100ff0677ac */ /* 0x000ea20008000a00 */
[----:B------:R-:W3:Y:S01]  /*5350*/  LDC.64 R2, c[0x4][R3] ;  /* 0x0100000003027b82 */ /* 0x000ee20000000a00 */
[----:B------:R-:W4:Y:S01]  /*5360*/  LDCU.64 UR4, c[0x4][0x8] ;  /* 0x01000100ff0477ac */ /* 0x000f220008000a00 */
[----:B-1----:R-:W-:Y:S01]  /*5370*/  MOV R5, UR9 ;  /* 0x0000000900057c02 */ /* 0x002fe20008000f00 */
[----:B------:R-:W-:Y:S01]  /*5380*/  IMAD.U32 R4, RZ, RZ, UR8 ;  /* 0x00000008ff047e24 */ /* 0x000fe2000f8e00ff */
[----:B--2---:R-:W-:Y:S01]  /*5390*/  MOV R7, UR7 ;  /* 0x0000000700077c02 */ /* 0x004fe20008000f00 */
[----:B------:R-:W-:Y:S01]  /*53a0*/  IMAD.U32 R6, RZ, RZ, UR6 ;  /* 0x00000006ff067e24 */ /* 0x000fe2000f8e00ff */
[----:B----4-:R-:W-:Y:S01]  /*53b0*/  MOV R11, UR5 ;  /* 0x00000005000b7c02 */ /* 0x010fe20008000f00 */
[----:B------:R-:W-:Y:S02]  /*53c0*/  IMAD.U32 R10, RZ, RZ, UR4 ;  /* 0x00000004ff0a7e24 */ /* 0x000fe4000f8e00ff */
[----:B------:R-:W-:Y:S07]  /*53d0*/  LEPC R20, `(.L_x_90) ;  /* 0x000000001014794e */ /* 0x000fee0000000000 */
[----:B---3-5:R-:W-:Y:S05]  /*53e0*/  CALL.ABS.NOINC R2 ;  /* 0x0000000002007343 */ /* 0x028fea0003c00000 */
.L_x_90:
[----:B------:R-:W-:Y:S01]  /*53f0*/  LOP3.LUT P0, RZ, R192, 0x1b0, RZ, 0xc0, !PT ;  /* 0x000001b0c0ff7812 */ /* 0x000fe2000780c0ff */
[----:B------:R-:W-:Y:S11]  /*5400*/  BSSY.RECONVERGENT B6, `(.L_x_91) ;  /* 0x0000013000067945 */ /* 0x000ff60003800200 */
[----:B------:R-:W-:Y:S01]  /*5410*/  @!UPT UIADD3 URZ, UPT, UPT, URZ, URZ, URZ ;  /* 0x000000fffffff290 */ /* 0x000fe2000fffe0ff */
[----:B------:R-:W-:Y:S05]  /*5420*/  @!P0 BRA `(.L_x_92) ;  /* 0x0000000000408947 */ /* 0x000fea0003800000 */
        /* <DEDUP_REMOVED lines=16> */
.L_x_92:
[----:B------:R-:W-:Y:S05]  /*5530*/  BSYNC.RECONVERGENT B6 ;  /* 0x0000000000067941 */ /* 0x000fea0003800200 */
.L_x_91:
[----:B------:R-:W-:Y:S01]  /*5540*/  ISETP.NE.U32.AND P4, PT, R166, RZ, PT ;  /* 0x000000ffa600720c */ /* 0x000fe20003f85070 */
[----:B------:R-:W-:Y:S01]  /*5550*/  UISETP.NE.AND UP2, UPT, UR50, URZ, UPT ;  /* 0x000000ff3200728c */ /* 0x000fe2000bf45270 */
[----:B------:R-:W-:Y:S01]  /*5560*/  ISETP.NE.U32.AND P2, PT, RZ, UR38, PT ;  /* 0x00000026ff007c0c */ /* 0x000fe2000bf45070 */
[----:B------:R-:W-:Y:S01]  /*5570*/  UISETP.NE.U32.AND UP1, UPT, UR44, URZ, UPT ;  /* 0x000000ff2c00728c */ /* 0x000fe2000bf25070 */
[----:B------:R-:W-:Y:S01]  /*5580*/  ISETP.NE.AND.EX P4, PT, R167, RZ, PT, P4 ;  /* 0x000000ffa700720c */ /* 0x000fe20003f85340 */
[----:B------:R-:W-:Y:S01]  /*5590*/  UPLOP3.LUT UP0, UPT, UPT, UPT, UPT, 0x40, 0x4 ;  /* 0x000000000004789c */ /* 0x000fe20003f0e870 */
[----:B------:R-:W-:Y:S01]  /*55a0*/  ISETP.NE.AND.EX P2, PT, RZ, UR39, PT, P2 ;  /* 0x00000027ff007c0c */ /* 0x000fe2000bf45320 */
[----:B------:R-:W-:Y:S01]  /*55b0*/  UISETP.NE.AND.EX UP1, UPT, UR45, URZ, UPT, UP1 ;  /* 0x000000ff2d00728c */ /* 0x000fe2000bf25310 */
[----:B------:R-:W-:Y:S04]  /*55c0*/  PLOP3.LUT P1, PT, PT, PT, UP2, 0x80, 0x8 ;  /* 0x000000000008781c */ /* 0x000fe80003f2f028 */
[----:B------:R-:W-:Y:S06]  /*55d0*/  @UP2 UPLOP3.LUT UP0, UPT, UPT, UPT, UP1, 0x80, 0x8 ;  /* 0x000000000008289c */ /* 0x000fec0003f0f010 */
[----:B------:R-:W-:Y:S01]  /*55e0*/  PLOP3.LUT P0, PT, PT, PT, UP0, 0x80, 0x8 ;  /* 0x000000000008781c */ /* 0x000fe20003f0f008 */
[----:B------:R-:W-:Y:S01]  /*55f0*/  @!UPT UIADD3 URZ, UPT, UPT, URZ, URZ, URZ ;  /* 0x000000fffffff290 */ /* 0x000fe2000fffe0ff */
[----:B------:R-:W-:Y:S11]  /*5600*/  BRA.U !UP1, `(.L_x_93) ;  /* 0x0000000109387547 */ /* 0x000ff6000b800000 */
[----:B------:R-:W-:Y:S01]  /*5610*/  UISETP.NE.U32.AND UP0, UPT, UR38, URZ, UPT ;  /* 0x000000ff2600728c */ /* 0x000fe2000bf05070 */
[----:B------:R-:W-:Y:S02]  /*5620*/  HFMA2 R0, -RZ, RZ, 0, 5.9604644775390625e-08 ;  /* 0x00000001ff007431 */ /* 0x000fe400000001ff */
[----:B------:R-:W-:Y:S01]  /*5630*/  IMAD.MOV.U32 R171, RZ, RZ, 0x1 ;  /* 0x00000001ffab7424 */ /* 0x000fe200078e00ff */
[----:B------:R-:W-:Y:S06]  /*5640*/  UISETP.NE.AND.EX UP0, UPT, UR39, URZ, UPT, UP0 ;  /* 0x000000ff2700728c */ /* 0x000fec000bf05300 */
[----:B------:R-:W-:Y:S05]  /*5650*/  PLOP3.LUT P3, PT, PT, PT, UP0, 0x80, 0x8 ;  /* 0x000000000008781c */ /* 0x000fea0003f6f008 */
[----:B------:R-:W1:Y:S01]  /*5660*/  @UP0 LDCU.64 UR6, c[0x0][0x888] ;  /* 0x00011100ff0607ac */ /* 0x000e620008000a00 */
[----:B------:R-:W-:Y:S07]  /*5670*/  @UP0 UIMAD UR4, UR36, UR44, URZ ;  /* 0x0000002c240402a4 */ /* 0x000fee000f8e02ff */
[----:B------:R-:W-:Y:S01]  /*5680*/  @!P3 PRMT R171, R0, 0x7610, R171 ;  /* 0x0000761000abb816 */ /* 0x000fe200000000ab */
[----:B-1----:R-:W-:Y:S03]  /*5690*/  @UP0 UIMAD.WIDE UR6, UR4, 0x4, UR6 ;  /* 0x00000004040608a5 */ /* 0x002fe6000f8e0206 */
[----:B------:R-:W1:Y:S03]  /*56a0*/  @!UP0 LDCU UR4, c[0x0][0x880] ;  /* 0x00011000ff0487ac */ /* 0x000e660008000800 */
[----:B------:R-:W-:Y:S01]  /*56b0*/  IMAD.U32 R2, RZ, RZ, UR6 ;  /* 0x00000006ff027e24 */ /* 0x000fe2000f8e00ff */
[----:B------:R-:W-:Y:S05]  /*56c0*/  MOV R3, UR7 ;  /* 0x0000000700037c02 */ /* 0x000fea0008000f00 */
[----:B-----5:R2:W5:Y:S02]  /*56d0*/  @P3 LDG.E R81, desc[UR46][R2.64] ;  /* 0x0000002e02513981 */ /* 0x020564000c1e1900 */
[----:B-12---:R-:W-:Y:S02]  /*56e0*/  @!P3 IMAD.U32 R81, RZ, RZ, UR4 ;  /* 0x00000004ff51be24 */ /* 0x006fe4000f8e00ff */
.L_x_93:
[----:B------:R-:W-:Y:S05]  /*56f0*/  @!P4 BRA `(.L_x_94) ;  /* 0x000000000020c947 */ /* 0x000fea0003800000 */
[----:B------:R-:W-:Y:S04]  /*5700*/  ISETP.NE.U32.AND P3, PT, R164, RZ, PT ;  /* 0x000000ffa400720c */ /* 0x000fe80003f65070 */
[----:B------:R-:W-:Y:S11]  /*5710*/  ISETP.NE.AND.EX P3, PT, R165, RZ, PT, P3 ;  /* 0x000000ffa500720c */ /* 0x000ff60003f65330 */
[----:B------:R-:W-:Y:S02]  /*5720*/  @!UPT UIADD3 URZ, UPT, UPT, URZ, URZ, URZ ;  /* 0x000000fffffff290 */ /* 0x000fe4000fffe0ff */
[----:B------:R-:W1:Y:S01]  /*5730*/  @P3 LDC.64 R2, c[0x0][0x8a8] ;  /* 0x00022a00ff023b82 */ /* 0x000e620000000a00 */
[----:B------:R-:W-:Y:S04]  /*5740*/  @P3 IMAD R0, R166, UR36, RZ ;  /* 0x00000024a6003c24 */ /* 0x000fe8000f8e02ff */
[----:B-1----:R-:W-:Y:S05]  /*5750*/  @P3 IMAD.WIDE R2, R0, 0x4, R2 ;  /* 0x0000000400023825 */ /* 0x002fea00078e0202 */
[----:B-----5:R1:W5:Y:S02]  /*5760*/  @P3 LDG.E R78, desc[UR46][R2.64] ;  /* 0x0000002e024e3981 */ /* 0x020364000c1e1900 */
[----:B-1----:R-:W2:Y:S02]  /*5770*/  @!P3 LDC R78, c[0x0][0x8a0] ;  /* 0x00022800ff4ebb82 */ /* 0x002ea40000000800 */
.L_x_94:
[----:B-----5:R-:W-:Y:S01]  /*5780*/  FSETP.NEU.AND P4, PT, R81, RZ, PT ;  /* 0x000000ff5100720b */ /* 0x020fe20003f8d000 */
[----:B------:R-:W-:Y:S01]  /*5790*/  BSSY B1, `(.L_x_95) ;  /* 0x0000047000017945 */ /* 0x000fe20003800000 */
[----:B------:R-:W-:Y:S01]  /*57a0*/  SEL R5, RZ, 0xffffffff, P2 ;  /* 0xffffffffff057807 */ /* 0x000fe20001000000 */
[----:B------:R-:W-:Y:S01]  /*57b0*/  IMAD.MOV.U32 R208, RZ, RZ, 0x1 ;  /* 0x00000001ffd07424 */ /* 0x000fe200078e00ff */
[----:B------:R-:W-:Y:S01]  /*57c0*/  LOP3.LUT P3, RZ, R171, 0xff, RZ, 0xc0, !PT ;  /* 0x000000ffabff7812 */ /* 0x000fe2000786c0ff */
[C---:B------:R-:W-:Y:S01]  /*57d0*/  IMAD R80, R76.reuse, 0x80, R79 ;  /* 0x000000804c507824 */ /* 0x040fe200078e024f */
[----:B------:R-:W-:Y:S02]  /*57e0*/  @P1 SEL R0, RZ, 0xffffffff, P4 ;  /* 0xffffffffff001807 */ /* 0x000fe40002000000 */
[----:B------:R-:W-:Y:S02]  /*57f0*/  CS2R R162, SRZ ;  /* 0x0000000000a27805 */ /* 0x000fe4000001ff00 */
[----:B------:R-:W-:Y:S02]  /*5800*/  LEA R3, R181, UR49, 0x3 ;  /* 0x00000031b5037c11 */ /* 0x000fe4000f8e18ff */
[----:B------:R-:W-:Y:S02]  /*5810*/  CS2R R160, SRZ ;  /* 0x0000000000a07805 */ /* 0x000fe4000001ff00 */
[----:B------:R-:W-:Y:S02]  /*5820*/  @P0 SEL R0, R5, R0, !P3 ;  /* 0x0000000005000207 */ /* 0x000fe40005800000 */
[----:B------:R-:W-:Y:S02]  /*5830*/  CS2R R158, SRZ ;  /* 0x00000000009e7805 */ /* 0x000fe4000001ff00 */
[----:B------:R-:W-:Y:S02]  /*5840*/  LEA R207, R76, UR49, 0x3 ;  /* 0x000000314ccf7c11 */ /* 0x000fe4000f8e18ff */
[----:B------:R-:W-:Y:S02]  /*5850*/  CS2R R156, SRZ ;  /* 0x00000000009c7805 */ /* 0x000fe4000001ff00 */
[----:B------:R-:W-:Y:S02]  /*5860*/  @P1 LOP3.LUT R0, R0, 0x1, RZ, 0xc0, !PT ;  /* 0x0000000100001812 */ /* 0x000fe400078ec0ff */
[----:B------:R-:W-:Y:S02]  /*5870*/  CS2R R154, SRZ ;  /* 0x00000000009a7805 */ /* 0x000fe4000001ff00 */
[----:B------:R-:W-:Y:S02]  /*5880*/  SHF.L.U32 R2, R183, 0x1f, RZ ;  /* 0x0000001fb7027819 */ /* 0x000fe400000006ff */
[----:B------:R-:W-:Y:S02]  /*5890*/  CS2R R152, SRZ ;  /* 0x0000000000987805 */ /* 0x000fe4000001ff00 */
[----:B------:R-:W-:Y:S02]  /*58a0*/  ISETP.NE.U32.OR P6, PT, R0, 0x1, !P1 ;  /* 0x000000010000780c */ /* 0x000fe40004fc5470 */
[----:B------:R-:W-:Y:S02]  /*58b0*/  CS2R R150, SRZ ;  /* 0x0000000000967805 */ /* 0x000fe4000001ff00 */
[----:B------:R-:W-:Y:S02]  /*58c0*/  PLOP3.LUT P2, PT, PT, PT, UP1, 0x80, 0x8 ;  /* 0x000000000008781c */ /* 0x000fe40003f4f018 */
[----:B------:R-:W-:Y:S02]  /*58d0*/  CS2R R148, SRZ ;  /* 0x0000000000947805 */ /* 0x000fe4000001ff00 */
[----:B------:R-:W-:Y:S02]  /*58e0*/  SEL R0, RZ, 0xffffffff, P4 ;  /* 0xffffffffff007807 */ /* 0x000fe40002000000 */
[----:B------:R-:W-:Y:S03]  /*58f0*/  P2R R184, PR, RZ, 0x40 ;  /* 0x00000040ffb87803 */ /* 0x000fe60000000000 */
[----:B------:R-:W-:Y:S04]  /*5900*/  @P6 SHF.L.U32 R4, R180, 0x1f, RZ ;  /* 0x0000001fb4046819 */ /* 0x000fe800000006ff */
[----:B------:R-:W-:Y:S01]  /*5910*/  @P2 SEL R0, R5, R0, !P3 ;  /* 0x0000000005002207 */ /* 0x000fe20005800000 */
[----:B------:R-:W1:Y:S03]  /*5920*/  @P6 SYNCS.PHASECHK.TRANS64.TRYWAIT P1, [R3+URZ+0xc0], R4 ;  /* 0x0000c004030065a7 */ /* 0x000e6600080211ff */
[----:B------:R-:W-:Y:S04]  /*5930*/  LOP3.LUT R0, R0, 0x1, RZ, 0xc0, !PT ;  /* 0x0000000100007812 */ /* 0x000fe800078ec0ff */
[----:B------:R-:W-:Y:S04]  /*5940*/  ISETP.NE.U32.AND P5, PT, R0, 0x1, PT ;  /* 0x000000010000780c */ /* 0x000fe80003fa5070 */
[----:B------:R-:W-:Y:S01]  /*5950*/  P2R R209, PR, RZ, 0x20 ;  /* 0x00000020ffd17803 */ /* 0x000fe20000000000 */
[----:B------:R3:W4:Y:S01]  /*5960*/  SYNCS.PHASECHK.TRANS64.TRYWAIT P0, [R207+URZ+0x110], R2 ;  /* 0x00011002cf0075a7 */ /* 0x00072200080011ff */
[----:B-1----:R-:W-:Y:S01]  /*5970*/  @P6 SEL R208, RZ, 0x1, !P1 ;  /* 0x00000001ffd06807 */ /* 0x002fe20004800000 */
[----:B---3--:R-:W-:Y:S06]  /*5980*/  @!P6 BRA `(.L_x_96) ;  /* 0x00000000009ce947 */ /* 0x008fec0003800000 */
[----:B------:R-:W-:Y:S01]  /*5990*/  @P5 IMAD R6, R181, 0x2000, R190 ;  /* 0x00002000b5065824 */ /* 0x000fe200078e02be */
[----:B------:R-:W-:Y:S01]  /*59a0*/  ISETP.NE.AND P1, PT, R208, RZ, PT ;  /* 0x000000ffd000720c */ /* 0x000fe20003f25270 */
[----:B------:R-:W-:Y:S01]  /*59b0*/  BSSY B0, `(.L_x_97) ;  /* 0x0000010000007945 */ /* 0x000fe20003800000 */
[----:B------:R-:W-:Y:S01]  /*59c0*/  CS2R R150, SRZ ;  /* 0x0000000000967805 */ /* 0x000fe2000001ff00 */
[--C-:B------:R-:W-:Y:S01]  /*59d0*/  @P5 IMAD R7, R191, -0x10, R6.reuse ;  /* 0xfffffff0bf075824 */ /* 0x100fe200078e0206 */
[----:B------:R-:W-:Y:S01]  /*59e0*/  CS2R R148, SRZ ;  /* 0x0000000000947805 */ /* 0x000fe2000001ff00 */
[----:B------:R-:W-:Y:S01]  /*59f0*/  @P5 IMAD R5, R189, -0x10, R6 ;  /* 0xfffffff0bd055824 */ /* 0x000fe200078e0206 */
[----:B------:R-:W-:Y:S01]  /*5a00*/  CS2R R158, SRZ ;  /* 0x00000000009e7805 */ /* 0x000fe2000001ff00 */
[----:B------:R-:W-:Y:S01]  /*5a10*/  @P5 IMAD R4, R188, 0x10, R7 ;  /* 0x00000010bc045824 */ /* 0x000fe200078e0207 */
[----:B------:R-:W-:Y:S02]  /*5a20*/  CS2R R156, SRZ ;  /* 0x00000000009c7805 */ /* 0x000fe4000001ff00 */
[----:B------:R-:W-:Y:S02]  /*5a30*/  CS2R R154, SRZ ;  /* 0x00000000009a7805 */ /* 0x000fe4000001ff00 */
[----:B------:R-:W-:Y:S02]  /*5a40*/  CS2R R152, SRZ ;  /* 0x0000000000987805 */ /* 0x000fe4000001ff00 */
[----:B------:R-:W-:Y:S02]  /*5a50*/  CS2R R162, SRZ ;  /* 0x0000000000a27805 */ /* 0x000fe4000001ff00 */
[----:B------:R-:W-:Y:S01]  /*5a60*/  CS2R R160, SRZ ;  /* 0x0000000000a07805 */ /* 0x000fe2000001ff00 */
[----:B------:R-:W-:Y:S06]  /*5a70*/  @P1 BRA `(.L_x_98) ;  /* 0x00000000000c1947 */ /* 0x000fec0003800000 */
[----:B------:R-:W-:Y:S04]  /*5a80*/  SHF.L.U32 R0, R180, 0x1f, RZ ;  /* 0x0000001fb4007819 */ /* 0x000fe800000006ff */
[----:B------:R-:W1:Y:S02]  /*5a90*/  SYNCS.PHASECHK.TRANS64.TRYWAIT P1, [R3+URZ+0xc0], R0 ;  /* 0x0000c000030075a7 */ /* 0x000e6400080211ff */
[----:B-1----:R-:W-:Y:S05]  /*5aa0*/  @!P1 BRA `(.L_x_99) ;  /* 0x0000003400e09947 */ /* 0x002fea0003800000 */
.L_x_98:
[----:B------:R-:W-:Y:S05]  /*5ab0*/  BSYNC B0 ;  /* 0x0000000000007941 */ /* 0x000fea0003800000 */
.L_x_97:
[----:B------:R-:W-:Y:S01]  /*5ac0*/  ISETP.NE.AND P1, PT, R209, RZ, PT ;  /* 0x000000ffd100720c */ /* 0x000fe20003f25270 */
[----:B-1----:R-:W-:Y:S02]  /*5ad0*/  VIADD R3, R3, 0xd0 ;  /* 0x000000d003037836 */ /* 0x002fe40000000000 */
[----:B------:R-:W-:Y:S02]  /*5ae0*/  IMAD.U32 R0, RZ, RZ, UR37 ;  /* 0x00000025ff007e24 */ /* 0x000fe4000f8e00ff */
[----:B------:R-:W-:Y:S03]  /*5af0*/  VIADD R181, R181, 0x1 ;  /* 0x00000001b5b57836 */ /* 0x000fe60000000000 */
[----:B------:R-:W-:Y:S05]  /*5b00*/  PRMT R0, R0, 0x654, R3 ;  /* 0x0000065400007816 */ /* 0x000fea0000000003 */
[----:B------:R1:W3:Y:S04]  /*5b10*/  @P1 LDS.128 R148, [R6] ;  /* 0x0000000006941984 */ /* 0x0002e80000000c00 */
[----:B------:R1:W1:Y:S04]  /*5b20*/  @P1 LDS.128 R156, [R5+0x20] ;  /* 0x00002000059c1984 */ /* 0x0002680000000c00 */
[----:B------:R1:W1:Y:S04]  /*5b30*/  @P1 LDS.128 R152, [R7+0x10] ;  /* 0x0000100007981984 */ /* 0x0002680000000c00 */
[----:B------:R1:W1:Y:S01]  /*5b40*/  @P1 LDS.128 R160, [R4+0x10] ;  /* 0x0000100004a01984 */ /* 0x0002620000000c00 */
[C---:B------:R-:W-:Y:S01]  /*5b50*/  ISETP.NE.AND P1, PT, R181.reuse, 0x2, PT ;  /* 0x00000002b500780c */ /* 0x040fe20003f25270 */
[----:B------:R-:W-:Y:S01]  /*5b60*/  @!PT LDS RZ, [RZ] ;  /* 0x00000000fffff984 */ /* 0x000fe20000000800 */
[----:B------:R-:W-:Y:S01]  /*5b70*/  @!PT LDS RZ, [RZ] ;  /* 0x00000000fffff984 */ /* 0x000fe20000000800 */
[----:B------:R-:W-:Y:S01]  /*5b80*/  @!PT LDS RZ, [RZ] ;  /* 0x00000000fffff984 */ /* 0x000fe20000000800 */
[----:B------:R-:W-:Y:S01]  /*5b90*/  @!PT LDS RZ, [RZ] ;  /* 0x00000000fffff984 */ /* 0x000fe20000000800 */
[----:B------:R5:W-:Y:S06]  /*5ba0*/  MEMBAR.ALL.CTA ;  /* 0x0000000000007992 */ /* 0x000bec0000008000 */
[----:B-----5:R-:W5:Y:S01]  /*5bb0*/  FENCE.VIEW.ASYNC.S ;  /* 0x00000000000073c6 */ /* 0x020f620000000000 */
[----:B------:R-:W-:Y:S02]  /*5bc0*/  SEL R3, RZ, 0x1, P1 ;  /* 0x00000001ff037807 */ /* 0x000fe40000800000 */
[----:B------:R-:W-:Y:S02]  /*5bd0*/  SEL R181, R181, RZ, P1 ;  /* 0x000000ffb5b57207 */ /* 0x000fe40000800000 */
[----:B------:R-:W-:Y:S01]  /*5be0*/  LOP3.LUT R180, R180, R3, RZ, 0x3c, !PT ;  /* 0x00000003b4b47212 */ /* 0x000fe200078e3cff */
[----:B-----5:R1:W-:Y:S06]  /*5bf0*/  SYNCS.ARRIVE.TRANS64.RED.A1T0 RZ, [R0+URZ], RZ ;  /* 0x000000ff00ff79a7 */ /* 0x0203ec00081004ff */
.L_x_96:
[----:B------:R-:W-:Y:S05]  /*5c00*/  BSYNC B1 ;  /* 0x0000000000017941 */ /* 0x000fea0003800000 */
.L_x_95:
[----:B-1----:R-:W-:Y:S04]  /*5c10*/  SHF.R.U32.HI R0, RZ, 0x15, R80 ;  /* 0x00000015ff007819 */ /* 0x002fe80000011650 */
[----:B------:R-:W-:Y:S01]  /*5c20*/  LOP3.LUT P1, RZ, R0, 0x3, R173, 0x48, !PT ;  /* 0x0000000300ff7812 */ /* 0x000fe200078248ad */
[----:B------:R-:W-:Y:S01]  /*5c30*/  @!UPT UIADD3 URZ, UPT, UPT, URZ, URZ, URZ ;  /* 0x000000fffffff290 */ /* 0x000fe2000fffe0ff */
[----:B----4-:R-:W-:Y:S11]  /*5c40*/  @P0 BRA `(.L_x_100) ;  /* 0x0000000000080947 */ /* 0x010ff60003800000 */
[----:B------:R-:W1:Y:S02]  /*5c50*/  SYNCS.PHASECHK.TRANS64.TRYWAIT P0, [R207+URZ+0x110], R2 ;  /* 0x00011002cf0075a7 */ /* 0x000e6400080011ff */
[----:B-1----:R-:W-:Y:S05]  /*5c60*/  @!P0 BRA `(.L_x_101) ;  /* 0x0000003400848947 */ /* 0x002fea0003800000 */
.L_x_100:
[----:B------:R-:W-:Y:S04]  /*5c70*/  BSSY.RECONVERGENT B6, `(.L_x_102) ;  /* 0x0000012000067945 */ /* 0x000fe80003800200 */
[----:B------:R-:W-:Y:S05]  /*5c80*/  @!P1 BRA `(.L_x_103) ;  /* 0x0000000000409947 */ /* 0x000fea0003800000 */
[----:B------:R-:W4:Y:S01]  /*5c90*/  LDCU.64 UR8, c[0x4][0x70] ;  /* 0x01000e00ff0877ac */ /* 0x000f220008000a00 */
[----:B------:R-:W-:Y:S01]  /*5ca0*/  MOV R3, 0x0 ;  /* 0x0000000000037802 */ /* 0x000fe20000000f00 */
[----:B------:R-:W-:Y:S02]  /*5cb0*/  HFMA2 R12, -RZ, RZ, 0, 5.9604644775390625e-08 ;  /* 0x00000001ff0c7431 */ /* 0x000fe400000001ff */
[----:B------:R-:W-:Y:S02]  /*5cc0*/  IMAD.MOV.U32 R8, RZ, RZ, 0x192 ;  /* 0x00000192ff087424 */ /* 0x000fe400078e00ff */
[----:B------:R-:W-:Y:S01]  /*5cd0*/  IMAD.MOV.U32 R13, RZ, RZ, RZ ;  /* 0x000000ffff0d7224 */ /* 0x000fe200078e00ff */
[----:B------:R-:W5:Y:S01]  /*5ce0*/  LDCU.64 UR6, c[0x4][0x78] ;  /* 0x01000f00ff0677ac */ /* 0x000f620008000a00 */
[----:B-1----:R-:W1:Y:S01]  /*5cf0*/  LDC.64 R2, c[0x4][R3] ;  /* 0x0100000003027b82 */ /* 0x002e620000000a00 */
[----:B------:R-:W2:Y:S01]  /*5d00*/  LDCU.64 UR4, c[0x4][0x10] ;  /* 0x01000200ff0477ac */ /* 0x000ea20008000a00 */
[----:B----4-:R-:W-:Y:S01]  /*5d10*/  MOV R5, UR9 ;  /* 0x0000000900057c02 */ /* 0x010fe20008000f00 */
[----:B------:R-:W-:Y:S01]  /*5d20*/  IMAD.U32 R4, RZ, RZ, UR8 ;  /* 0x00000008ff047e24 */ /* 0x000fe2000f8e00ff */
[----:B-----5:R-:W-:Y:S01]  /*5d30*/  MOV R7, UR7 ;  /* 0x0000000700077c02 */ /* 0x020fe20008000f00 */
[----:B------:R-:W-:Y:S01]  /*5d40*/  IMAD.U32 R6, RZ, RZ, UR6 ;  /* 0x00000006ff067e24 */ /* 0x000fe2000f8e00ff */
[----:B--2---:R-:W-:Y:S01]  /*5d50*/  MOV R11, UR5 ;  /* 0x00000005000b7c02 */ /* 0x004fe20008000f00 */
[----:B------:R-:W-:Y:S02]  /*5d60*/  IMAD.U32 R10, RZ, RZ, UR4 ;  /* 0x00000004ff0a7e24 */ /* 0x000fe4000f8e00ff */
[----:B------:R-:W-:Y:S07]  /*5d70*/  LEPC R20, `(.L_x_103) ;  /* 0x000000001014794e */ /* 0x000fee0000000000 */
[----:B-1-3--:R-:W-:Y:S05]  /*5d80*/  CALL.ABS.NOINC R2 ;  /* 0x0000000002007343 */ /* 0x00afea0003c00000 */
.L_x_103:
[----:B------:R-:W-:Y:S05]  /*5d90*/  BSYNC.RECONVERGENT B6 ;  /* 0x0000000000067941 */ /* 0x000fea0003800200 */
.L_x_102:
[-C--:B---3--:R-:W-:Y:S01]  /*5da0*/  F2FP.F16.E4M3.UNPACK_B R83, R148.reuse ;  /* 0x00000094ff53723e */ /* 0x088fe200020006ff */
[----:B------:R-:W-:Y:S05]  /*5db0*/  WARPSYNC.ALL ;  /* 0x0000000000007948 */ /* 0x000fea0003800000 */
[----:B------:R-:W-:Y:S01]  /*5dc0*/  R2UR UR4, R80 ;  /* 0x00000000500472ca */ /* 0x000fe200000e0000 */
[--C-:B------:R-:W-:Y:S01]  /*5dd0*/  HADD2.F32 R82, -RZ, R83.reuse.H0_H0 ;  /* 0x20000053ff527230 */ /* 0x100fe20000004100 */
[----:B------:R-:W-:Y:S01]  /*5de0*/  F2FP.F16.E4M3.UNPACK_B R85, R148.H1 ;  /* 0x00000094ff55723e */ /* 0x000fe200030006ff */
[----:B------:R-:W-:Y:S01]  /*5df0*/  HADD2.F32 R83, -RZ, R83.H1_H1 ;  /* 0x30000053ff537230 */ /* 0x000fe20000004100 */
[-C--:B------:R-:W-:Y:S01]  /*5e00*/  F2FP.F16.E4M3.UNPACK_B R87, R149.reuse ;  /* 0x00000095ff57723e */ /* 0x080fe200020006ff */
[----:B------:R-:W-:Y:S01]  /*5e10*/  BSSY.RECONVERGENT B0, `(.L_x_104) ;  /* 0x000011d000007945 */ /* 0x000fe20003800200 */
[----:B------:R-:W-:Y:S01]  /*5e20*/  F2FP.F16.E4M3.UNPACK_B R89, R149.H1 ;  /* 0x00000095ff59723e */ /* 0x000fe200030006ff */
[----:B------:R-:W-:Y:S01]  /*5e30*/  HADD2.F32 R84, -RZ, R85.H0_H0 ;  /* 0x20000055ff547230 */ /* 0x000fe20000004100 */
[-C--:B------:R-:W-:Y:S01]  /*5e40*/  F2FP.F16.E4M3.UNPACK_B R91, R150.reuse ;  /* 0x00000096ff5b723e */ /* 0x080fe200020006ff */
[----:B------:R-:W-:Y:S01]  /*5e50*/  HADD2.F32 R88, -RZ, R87.H1_H1 ;  /* 0x30000057ff587230 */ /* 0x000fe20000004100 */
[----:B------:R-:W-:Y:S01]  /*5e60*/  F2FP.F16.E4M3.UNPACK_B R93, R150.H1 ;  /* 0x00000096ff5d723e */ /* 0x000fe200030006ff */
[----:B------:R-:W-:Y:S01]  /*5e70*/  HADD2.F32 R86, -RZ, R85.H1_H1 ;  /* 0x30000055ff567230 */ /* 0x000fe20000004100 */
[-C--:B------:R-:W-:Y:S01]  /*5e80*/  F2FP.F16.E4M3.UNPACK_B R95, R151.reuse ;  /* 0x00000097ff5f723e */ /* 0x080fe200020006ff */
[----:B------:R-:W2:Y:S01]  /*5e90*/  LDTM.x64 R4, tmem[UR4] ;  /* 0x00000004000479ee */ /* 0x000ea20008340000 */
[----:B------:R-:W-:Y:S01]  /*5ea0*/  F2FP.F16.E4M3.UNPACK_B R97, R151.H1 ;  /* 0x00000097ff61723e */ /* 0x000fe200030006ff */
[----:B------:R-:W-:Y:S01]  /*5eb0*/  HADD2.F32 R85, -RZ, R87.H0_H0 ;  /* 0x20000057ff557230 */ /* 0x000fe20000004100 */
[-C--:B------:R-:W-:Y:S01]  /*5ec0*/  F2FP.F16.E4M3.UNPACK_B R99, R152.reuse ;  /* 0x00000098ff63723e */ /* 0x080fe200020006ff */
[----:B------:R-:W-:Y:S01]  /*5ed0*/  HADD2.F32 R87, -RZ, R89.H0_H0 ;  /* 0x20000059ff577230 */ /* 0x000fe20000004100 */
[----:B------:R-:W-:Y:S01]  /*5ee0*/  F2FP.F16.E4M3.UNPACK_B R101, R152.H1 ;  /* 0x00000098ff65723e */ /* 0x000fe200030006ff */
[----:B------:R-:W-:Y:S01]  /*5ef0*/  HADD2.F32 R92, -RZ, R91.H1_H1 ;  /* 0x3000005bff5c7230 */ /* 0x000fe20000004100 */
[----:B------:R-:W-:Y:S01]  /*5f00*/  ISETP.NE.AND P6, PT, R184, RZ, PT ;  /* 0x000000ffb800720c */ /* 0x000fe20003fc5270 */
[----:B------:R-:W-:Y:S01]  /*5f10*/  HADD2.F32 R96, -RZ, R95.H1_H1 ;  /* 0x3000005fff607230 */ /* 0x000fe20000004100 */
[----:B------:R-:W-:Y:S01]  /*5f20*/  SHF.L.U32 R211, R176, 0x4, RZ ;  /* 0x00000004b0d37819 */ /* 0x000fe200000006ff */
[----:B------:R-:W-:Y:S01]  /*5f30*/  HADD2.F32 R100, -RZ, R99.H1_H1 ;  /* 0x30000063ff647230 */ /* 0x000fe20000004100 */
[----:B------:R-:W-:Y:S01]  /*5f40*/  SHF.L.U32 R219, R175, 0x4, RZ ;  /* 0x00000004afdb7819 */ /* 0x000fe200000006ff */
[----:B------:R-:W-:Y:S01]  /*5f50*/  HADD2.F32 R90, -RZ, R89.H1_H1 ;  /* 0x30000059ff5a7230 */ /* 0x000fe20000004100 */
[C---:B------:R-:W-:Y:S01]  /*5f60*/  IADD3 R204, PT, PT, R190.reuse, R211, RZ ;  /* 0x000000d3becc7210 */ /* 0x040fe20007ffe0ff */
[----:B------:R-:W-:Y:S01]  /*5f70*/  HADD2.F32 R89, -RZ, R91.H0_H0 ;  /* 0x2000005bff597230 */ /* 0x000fe20000004100 */
[----:B------:R-:W-:Y:S01]  /*5f80*/  IADD3 R206, PT, PT, R190, R219, RZ ;  /* 0x000000dbbece7210 */ /* 0x000fe20007ffe0ff */
[--C-:B------:R-:W-:Y:S01]  /*5f90*/  HADD2.F32 R91, -RZ, R93.reuse.H0_H0 ;  /* 0x2000005dff5b7230 */ /* 0x100fe20000004100 */
[----:B------:R-:W-:Y:S01]  /*5fa0*/  SHF.L.U32 R217, R188, 0x4, RZ ;  /* 0x00000004bcd97819 */ /* 0x000fe200000006ff */
[----:B------:R-:W-:Y:S01]  /*5fb0*/  HADD2.F32 R94, -RZ, R93.H1_H1 ;  /* 0x3000005dff5e7230 */ /* 0x000fe20000004100 */
[-C--:B------:R-:W-:Y:S01]  /*5fc0*/  F2FP.F16.E4M3.UNPACK_B R103, R153.reuse ;  /* 0x00000099ff67723e */ /* 0x080fe200020006ff */
[----:B------:R-:W-:Y:S01]  /*5fd0*/  HADD2.F32 R93, -RZ, R95.H0_H0 ;  /* 0x2000005fff5d7230 */ /* 0x000fe20000004100 */
[----:B------:R-:W-:Y:S01]  /*5fe0*/  IADD3 R205, PT, PT, R217, R204, RZ ;  /* 0x000000ccd9cd7210 */ /* 0x000fe20007ffe0ff */
[----:B------:R-:W-:Y:S01]  /*5ff0*/  HADD2.F32 R95, -RZ, R97.H0_H0 ;  /* 0x20000061ff5f7230 */ /* 0x000fe20000004100 */
[----:B------:R-:W-:Y:S01]  /*6000*/  F2FP.F16.E4M3.UNPACK_B R105, R153.H1 ;  /* 0x00000099ff69723e */ /* 0x000fe200030006ff */
[C---:B--2---:R-:W-:Y:S01]  /*6010*/  FMUL R0, R78.reuse, R4 ;  /* 0x000000044e007220 */ /* 0x044fe20000400000 */
[C---:B-1----:R-:W-:Y:S01]  /*6020*/  FMUL R2, R78.reuse, R5 ;  /* 0x000000054e027220 */ /* 0x042fe20000400000 */
[C---:B------:R-:W-:Y:S01]  /*6030*/  FMUL R4, R78.reuse, R8 ;  /* 0x000000084e047220 */ /* 0x040fe20000400000 */
[C---:B------:R-:W-:Y:S01]  /*6040*/  FMUL R5, R78.reuse, R9 ;  /* 0x000000094e057220 */ /* 0x040fe20000400000 */
[C---:B------:R-:W-:Y:S01]  /*6050*/  FFMA R0, R81.reuse, R82, R0 ;  /* 0x0000005251007223 */ /* 0x040fe20000000000 */
[C---:B------:R-:W-:Y:S01]  /*6060*/  FFMA R2, R81.reuse, R83, R2 ;  /* 0x0000005351027223 */ /* 0x040fe20000000002 */
[C---:B------:R-:W-:Y:S01]  /*6070*/  FMUL R8, R78.reuse, R12 ;  /* 0x0000000c4e087220 */ /* 0x040fe20000400000 */
[C---:B------:R-:W-:Y:S01]  /*6080*/  FMUL R9, R78.reuse, R13 ;  /* 0x0000000d4e097220 */ /* 0x040fe20000400000 */
[C---:B------:R-:W-:Y:S01]  /*6090*/  FMUL R12, R78.reuse, R16 ;  /* 0x000000104e0c7220 */ /* 0x040fe20000400000 */
[C---:B------:R-:W-:Y:S01]  /*60a0*/  FMUL R13, R78.reuse, R17 ;  /* 0x000000114e0d7220 */ /* 0x040fe20000400000 */
[C---:B------:R-:W-:Y:S01]  /*60b0*/  FMUL R16, R78.reuse, R20 ;  /* 0x000000144e107220 */ /* 0x040fe20000400000 */
[C---:B------:R-:W-:Y:S01]  /*60c0*/  FMUL R17, R78.reuse, R21 ;  /* 0x000000154e117220 */ /* 0x040fe20000400000 */
[----:B------:R-:W-:Y:S02]  /*60d0*/  HADD2.F32 R104, -RZ, R103.H1_H1 ;  /* 0x30000067ff687230 */ /* 0x000fe40000004100 */
[C---:B------:R-:W-:Y:S01]  /*60e0*/  FMUL R20, R78.reuse, R24 ;  /* 0x000000184e147220 */ /* 0x040fe20000400000 */
[C---:B------:R-:W-:Y:S01]  /*60f0*/  FMUL R21, R78.reuse, R25 ;  /* 0x000000194e157220 */ /* 0x040fe20000400000 */
[C---:B------:R-:W-:Y:S01]  /*6100*/  FMUL R24, R78.reuse, R28 ;  /* 0x0000001c4e187220 */ /* 0x040fe20000400000 */
[C---:B------:R-:W-:Y:S01]  /*6110*/  FMUL R25, R78.reuse, R29 ;  /* 0x0000001d4e197220 */ /* 0x040fe20000400000 */
[C---:B------:R-:W-:Y:S01]  /*6120*/  FMUL R28, R78.reuse, R32 ;  /* 0x000000204e1c7220 */ /* 0x040fe20000400000 */
[C---:B------:R-:W-:Y:S01]  /*6130*/  FMUL R29, R78.reuse, R33 ;  /* 0x000000214e1d7220 */ /* 0x040fe20000400000 */
[C---:B------:R-:W-:Y:S01]  /*6140*/  FMUL R32, R78.reuse, R36 ;  /* 0x000000244e207220 */ /* 0x040fe20000400000 */
[----:B------:R-:W-:Y:S01]  /*6150*/  F2FP.F16.E4M3.UNPACK_B R107, R154 ;  /* 0x0000009aff6b723e */ /* 0x000fe200020006ff */
[C---:B------:R-:W-:Y:S01]  /*6160*/  FMUL R33, R78.reuse, R37 ;  /* 0x000000254e217220 */ /* 0x040fe20000400000 */
[C---:B------:R-:W-:Y:S01]  /*6170*/  FMUL R36, R78.reuse, R40 ;  /* 0x000000284e247220 */ /* 0x040fe20000400000 */
[----:B------:R-:W-:Y:S01]  /*6180*/  F2FP.F16.E4M3.UNPACK_B R109, R154.H1 ;  /* 0x0000009aff6d723e */ /* 0x000fe200030006ff */
[C---:B------:R-:W-:Y:S01]  /*6190*/  FMUL R37, R78.reuse, R41 ;  /* 0x000000294e257220 */ /* 0x040fe20000400000 */
[----:B------:R-:W-:Y:S02]  /*61a0*/  HADD2.F32 R108, -RZ, R107.H1_H1 ;  /* 0x3000006bff6c7230 */ /* 0x000fe40000004100 */
        /* <DEDUP_REMOVED lines=26> */
[C---:B------:R-:W-:Y:S01]  /*6350*/  FFMA R3, R81.reuse, R84, R3 ;  /* 0x0000005451037223 */ /* 0x040fe20000000003 */
[C---:B------:R-:W-:Y:S01]  /*6360*/  FFMA R7, R81.reuse, R86, R7 ;  /* 0x0000005651077223 */ /* 0x040fe20000000007 */
[----:B------:R-:W-:Y:S01]  /*6370*/  F2FP.F16.E4M3.UNPACK_B R127, R159 ;  /* 0x0000009fff7f723e */ /* 0x000fe200020006ff */
[C---:B------:R-:W-:Y:S01]  /*6380*/  FFMA R4, R81.reuse, R85, R4 ;  /* 0x0000005551047223 */ /* 0x040fe20000000004 */
[C---:B------:R-:W-:Y:S01]  /*6390*/  FFMA R5, R81.reuse, R88, R5 ;  /* 0x0000005851057223 */ /* 0x040fe20000000005 */
[----:B------:R-:W-:Y:S01]  /*63a0*/  F2FP.F16.E4M3.UNPACK_B R129, R159.H1 ;  /* 0x0000009fff81723e */ /* 0x000fe200030006ff */
[----:B------:R-:W-:Y:S01]  /*63b0*/  FFMA R6, R81, R87, R6 ;  /* 0x0000005751067223 */ /* 0x000fe20000000006 */
[----:B------:R-:W-:Y:S01]  /*63c0*/  F2FP.SATFINITE.E4M3.F32.PACK_AB_MERGE_C R185, R7, R3, RZ ;  /* 0x0000000307b9723e */ /* 0x000fe200048070ff */
[----:B------:R-:W-:Y:S02]  /*63d0*/  HADD2.F32 R124, -RZ, R123.H1_H1 ;  /* 0x3000007bff7c7230 */ /* 0x000fe40000004100 */
[----:B------:R-:W-:Y:S01]  /*63e0*/  FMUL R11, R78, R11 ;  /* 0x0000000b4e0b7220 */ /* 0x000fe20000400000 */
[----:B------:R-:W-:Y:S01]  /*63f0*/  HADD2.F32 R128, -RZ, R127.H1_H1 ;  /* 0x3000007fff807230 */ /* 0x000fe20000004100 */
[----:B------:R-:W-:Y:S01]  /*6400*/  F2FP.SATFINITE.E4M3.F32.PACK_AB_MERGE_C R184, R2, R0, R185 ;  /* 0x0000000002b8723e */ /* 0x000fe200048070b9 */
[C---:B------:R-:W-:Y:S01]  /*6410*/  FMUL R10, R78.reuse, R14 ;  /* 0x0000000e4e0a7220 */ /* 0x040fe20000400000 */
[C---:B------:R-:W-:Y:S01]  /*6420*/  FFMA R11, R81.reuse, R90, R11 ;  /* 0x0000005a510b7223 */ /* 0x040fe2000000000b */
[C---:B------:R-:W-:Y:S01]  /*6430*/  FFMA R8, R81.reuse, R89, R8 ;  /* 0x0000005951087223 */ /* 0x040fe20000000008 */
[----:B------:R-:W-:Y:S01]  /*6440*/  FFMA R9, R81, R92, R9 ;  /* 0x0000005c51097223 */ /* 0x000fe20000000009 */
[----:B------:R-:W-:Y:S01]  /*6450*/  F2FP.F16.E4M3.UNPACK_B R131, R160 ;  /* 0x000000a0ff83723e */ /* 0x000fe200020006ff */
[----:B------:R-:W-:Y:S01]  /*6460*/  HADD2.F32 R98, -RZ, R97.H1_H1 ;  /* 0x30000061ff627230 */ /* 0x000fe20000004100 */
[----:B------:R-:W-:Y:S01]  /*6470*/  F2FP.SATFINITE.E4M3.F32.PACK_AB_MERGE_C R186, R11, R6, RZ ;  /* 0x000000060bba723e */ /* 0x000fe200048070ff */
[----:B------:R-:W-:Y:S01]  /*6480*/  FFMA R10, R81, R91, R10 ;  /* 0x0000005b510a7223 */ /* 0x000fe2000000000a */
[----:B------:R-:W-:Y:S02]  /*6490*/  HADD2.F32 R97, -RZ, R99.H0_H0 ;  /* 0x20000063ff617230 */ /* 0x000fe40000004100 */
[C---:B------:R-:W-:Y:S01]  /*64a0*/  FMUL R15, R78.reuse, R15 ;  /* 0x0000000f4e0f7220 */ /* 0x040fe20000400000 */
[----:B------:R-:W-:Y:S01]  /*64b0*/  F2FP.SATFINITE.E4M3.F32.PACK_AB_MERGE_C R185, R5, R4, R186 ;  /* 0x0000000405b9723e */ /* 0x000fe200048070ba */
[----:B------:R-:W-:Y:S02]  /*64c0*/  HADD2.F32 R132, -RZ, R131.H1_H1 ;  /* 0x30000083ff847230 */ /* 0x000fe40000004100 */
[C---:B------:R-:W-:Y:S01]  /*64d0*/  FMUL R14, R78.reuse, R18 ;  /* 0x000000124e0e7220 */ /* 0x040fe20000400000 */
[C---:B------:R-:W-:Y:S01]  /*64e0*/  FFMA R15, R81.reuse, R94, R15 ;  /* 0x0000005e510f7223 */ /* 0x040fe2000000000f */
[C---:B------:R-:W-:Y:S01]  /*64f0*/  FFMA R12, R81.reuse, R93, R12 ;  /* 0x0000005d510c7223 */ /* 0x040fe2000000000c */
[----:B------:R-:W-:Y:S01]  /*6500*/  FFMA R13, R81, R96, R13 ;  /* 0x00000060510d7223 */ /* 0x000fe2000000000d */
[----:B------:R-:W-:Y:S01]  /*6510*/  F2FP.F16.E4M3.UNPACK_B R133, R160.H1 ;  /* 0x000000a0ff85723e */ /* 0x000fe200030006ff */
[--C-:B------:R-:W-:Y:S01]  /*6520*/  HADD2.F32 R99, -RZ, R101.reuse.H0_H0 ;  /* 0x20000065ff637230 */ /* 0x100fe20000004100 */
[----:B------:R-:W-:Y:S01]  /*6530*/  F2FP.SATFINITE.E4M3.F32.PACK_AB_MERGE_C R186, R15, R10, RZ ;  /* 0x0000000a0fba723e */ /* 0x000fe200048070ff */
[----:B------:R-:W-:Y:S01]  /*6540*/  FFMA R14, R81, R95, R14 ;  /* 0x0000005f510e7223 */ /* 0x000fe2000000000e */
[C---:B------:R-:W-:Y:S01]  /*6550*/  FMUL R19, R78.reuse, R19 ;  /* 0x000000134e137220 */ /* 0x040fe20000400000 */
[----:B------:R-:W-:Y:S01]  /*6560*/  HADD2.F32 R102, -RZ, R101.H1_H1 ;  /* 0x30000065ff667230 */ /* 0x000fe20000004100 */
[----:B------:R-:W-:Y:S01]  /*6570*/  F2FP.SATFINITE.E4M3.F32.PACK_AB_MERGE_C R186, R9, R8, R186 ;  /* 0x0000000809ba723e */ /* 0x000fe200048070ba */
[----:B------:R-:W-:Y:S02]  /*6580*/  HADD2.F32 R101, -RZ, R103.H0_H0 ;  /* 0x20000067ff657230 */ /* 0x000fe40000004100 */
[C---:B------:R-:W-:Y:S01]  /*6590*/  FFMA R19, R81.reuse, R98, R19 ;  /* 0x0000006251137223 */ /* 0x040fe20000000013 */
[C---:B------:R-:W-:Y:S01]  /*65a0*/  FFMA R16, R81.reuse, R97, R16 ;  /* 0x0000006151107223 */ /* 0x040fe20000000010 */
[----:B------:R-:W-:Y:S01]  /*65b0*/  FFMA R17, R81, R100, R17 ;  /* 0x0000006451117223 */ /* 0x000fe20000000011 */
[C---:B------:R-:W-:Y:S01]  /*65c0*/  FMUL R18, R78.reuse, R22 ;  /* 0x000000164e127220 */ /* 0x040fe20000400000 */
[----:B------:R-:W-:Y:S01]  /*65d0*/  F2FP.F16.E4M3.UNPACK_B R135, R161 ;  /* 0x000000a1ff87723e */ /* 0x000fe200020006ff */
        /* <DEDUP_REMOVED lines=10> */
[----:B------:R1:W-:Y:S01]  /*6680*/  STS.128 [R172+UR49+0x4200], R184 ;  /* 0x004200b8ac007988 */ /* 0x0003e20008000c31 */
[----:B------:R-:W-:Y:S01]  /*6690*/  HADD2.F32 R136, -RZ, R135.H1_H1 ;  /* 0x30000087ff887230 */ /* 0x000fe20000004100 */
[----:B------:R-:W-:Y:S01]  /*66a0*/  F2FP.SATFINITE.E4M3.F32.PACK_AB_MERGE_C R196, R23, R18, RZ ;  /* 0x0000001217c4723e */ /* 0x000fe200048070ff */
[C---:B------:R-:W-:Y:S01]  /*66b0*/  FMUL R22, R78.reuse, R26 ;  /* 0x0000001a4e167220 */ /* 0x040fe20000400000 */
[C---:B------:R-:W-:Y:S01]  /*66c0*/  FMUL R27, R78.reuse, R27 ;  /* 0x0000001b4e1b7220 */ /* 0x040fe20000400000 */
[--C-:B------:R-:W-:Y:S01]  /*66d0*/  HADD2.F32 R107, -RZ, R109.reuse.H0_H0 ;  /* 0x2000006dff6b7230 */ /* 0x100fe20000004100 */
[----:B------:R-:W-:Y:S01]  /*66e0*/  F2FP.SATFINITE.E4M3.F32.PACK_AB_MERGE_C R196, R17, R16, R196 ;  /* 0x0000001011c4723e */ /* 0x000fe200048070c4 */
[C---:B------:R-:W-:Y:S01]  /*66f0*/  FFMA R22, R81.reuse, R103, R22 ;  /* 0x0000006751167223 */ /* 0x040fe20000000016 */
[C---:B------:R-:W-:Y:S01]  /*6700*/  FFMA R27, R81.reuse, R106, R27 ;  /* 0x0000006a511b7223 */ /* 0x040fe2000000001b */
[C---:B------:R-:W-:Y:S01]  /*6710*/  FFMA R24, R81.reuse, R105, R24 ;  /* 0x0000006951187223 */ /* 0x040fe20000000018 */
[----:B------:R-:W-:Y:S01]  /*6720*/  F2FP.F16.E4M3.UNPACK_B R137, R161.H1 ;  /* 0x000000a1ff89723e */ /* 0x000fe200030006ff */
[----:B------:R-:W-:Y:S02]  /*6730*/  HADD2.F32 R110, -RZ, R109.H1_H1 ;  /* 0x3000006dff6e7230 */ /* 0x000fe40000004100 */
[----:B------:R-:W-:Y:S01]  /*6740*/  FFMA R25, R81, R108, R25 ;  /* 0x0000006c51197223 */ /* 0x000fe20000000019 */
[----:B------:R-:W-:Y:S01]  /*6750*/  F2FP.SATFINITE.E4M3.F32.PACK_AB_MERGE_C R197, R27, R22, RZ ;  /* 0x000000161bc5723e */ /* 0x000fe200048070ff */
[----:B------:R-:W-:Y:S02]  /*6760*/  HADD2.F32 R109, -RZ, R111.H0_H0 ;  /* 0x2000006fff6d7230 */ /* 0x000fe40000004100 */
[C---:B------:R-:W-:Y:S01]  /*6770*/  FMUL R26, R78.reuse, R30 ;  /* 0x0000001e4e1a7220 */ /* 0x040fe20000400000 */
[C---:B------:R-:W-:Y:S01]  /*6780*/  FMUL R31, R78.reuse, R31 ;  /* 0x0000001f4e1f7220 */ /* 0x040fe20000400000 */
[--C-:B------:R-:W-:Y:S01]  /*6790*/  HADD2.F32 R111, -RZ, R113.reuse.H0_H0 ;  /* 0x20000071ff6f7230 */ /* 0x100fe20000004100 */
[----:B------:R-:W-:Y:S01]  /*67a0*/  F2FP.SATFINITE.E4M3.F32.PACK_AB_MERGE_C R197, R21, R20, R197 ;  /* 0x0000001415c5723e */ /* 0x000fe200048070c5 */
[C---:B------:R-:W-:Y:S01]  /*67b0*/  FFMA R26, R81.reuse, R107, R26 ;  /* 0x0000006b511a7223 */ /* 0x040fe2000000001a */
[C---:B------:R-:W-:Y:S01]  /*67c0*/  FFMA R31, R81.reuse, R110, R31 ;  /* 0x0000006e511f7223 */ /* 0x040fe2000000001f */
[C---:B------:R-:W-:Y:S01]  /*67d0*/  FFMA R28, R81.reuse, R109, R28 ;  /* 0x0000006d511c7223 */ /* 0x040fe2000000001c */
[----:B------:R-:W-:Y:S01]  /*67e0*/  F2FP.F16.E4M3.UNPACK_B R139, R162 ;  /* 0x000000a2ff8b723e */ /* 0x000fe200020006ff */
[----:B------:R-:W-:Y:S02]  /*67f0*/  HADD2.F32 R114, -RZ, R113.H1_H1 ;  /* 0x30000071ff727230 */ /* 0x000fe40000004100 */
[----:B------:R-:W-:Y:S01]  /*6800*/  FFMA R29, R81, R112, R29 ;  /* 0x00000070511d7223 */ /* 0x000fe2000000001d */
[----:B------:R-:W-:Y:S01]  /*6810*/  F2FP.SATFINITE.E4M3.F32.PACK_AB_MERGE_C R198, R31, R26, RZ ;  /* 0x0000001a1fc6723e */ /* 0x000fe200048070ff */
[----:B------:R-:W-:Y:S02]  /*6820*/  HADD2.F32 R113, -RZ, R115.H0_H0 ;  /* 0x20000073ff717230 */ /* 0x000fe40000004100 */
[C---:B------:R-:W-:Y:S01]  /*6830*/  FMUL R30, R78.reuse, R34 ;  /* 0x000000224e1e7220 */ /* 0x040fe20000400000 */
[----:B------:R-:W-:Y:S01]  /*6840*/  HADD2.F32 R140, -RZ, R139.H1_H1 ;  /* 0x3000008bff8c7230 */ /* 0x000fe20000004100 */
[----:B------:R-:W-:Y:S01]  /*6850*/  F2FP.SATFINITE.E4M3.F32.PACK_AB_MERGE_C R198, R25, R24, R198 ;  /* 0x0000001819c6723e */ /* 0x000fe200048070c6 */
[C---:B------:R-:W-:Y:S01]  /*6860*/  FMUL R35, R78.reuse, R35 ;  /* 0x000000234e237220 */ /* 0x040fe20000400000 */
[--C-:B------:R-:W-:Y:S02]  /*6870*/  HADD2.F32 R115, -RZ, R117.reuse.H0_H0 ;  /* 0x20000075ff737230 */ /* 0x100fe40000004100 */
[C---:B------:R-:W-:Y:S01]  /*6880*/  FFMA R30, R81.reuse, R111, R30 ;  /* 0x0000006f511e7223 */ /* 0x040fe2000000001e */
[----:B------:R-:W-:Y:S02]  /*6890*/  HADD2.F32 R118, -RZ, R117.H1_H1 ;  /* 0x30000075ff767230 */ /* 0x000fe40000004100 */
[C---:B------:R-:W-:Y:S01]  /*68a0*/  FFMA R35, R81.reuse, R114, R35 ;  /* 0x0000007251237223 */ /* 0x040fe20000000023 */
[C---:B------:R-:W-:Y:S01]  /*68b0*/  FFMA R32, R81.reuse, R113, R32 ;  /* 0x0000007151207223 */ /* 0x040fe20000000020 */
[----:B------:R-:W-:Y:S01]  /*68c0*/  F2FP.F16.E4M3.UNPACK_B R141, R162.H1 ;  /* 0x000000a2ff8d723e */ /* 0x000fe200030006ff */
[----:B------:R-:W-:Y:S01]  /*68d0*/  FFMA R33, R81, R116, R33 ;  /* 0x0000007451217223 */ /* 0x000fe20000000021 */
[----:B------:R-:W-:Y:S01]  /*68e0*/  HADD2.F32 R117, -RZ, R119.H0_H0 ;  /* 0x20000077ff757230 */ /* 0x000fe20000004100 */
        /* <DEDUP_REMOVED lines=9> */
[----:B------:R1:W-:Y:S01]  /*6980*/  STS.128 [R204+0x4010], R196 ;  /* 0x004010c4cc007388 */ /* 0x0003e20000000c00 */
[----:B------:R-:W-:Y:S01]  /*6990*/  FFMA R37, R81, R120, R37 ;  /* 0x0000007851257223 */ /* 0x000fe20000000025 */
[----:B------:R-:W-:Y:S01]  /*69a0*/  F2FP.SATFINITE.E4M3.F32.PACK_AB_MERGE_C R200, R39, R34, RZ ;  /* 0x0000002227c8723e */ /* 0x000fe200048070ff */
[----:B------:R-:W-:Y:S02]  /*69b0*/  HADD2.F32 R122, -RZ, R121.H1_H1 ;  /* 0x30000079ff7a7230 */ /* 0x000fe40000004100 */
[C---:B------:R-:W-:Y:S01]  /*69c0*/  FMUL R38, R78.reuse, R42 ;  /* 0x0000002a4e267220 */ /* 0x040fe20000400000 */
[----:B------:R-:W-:Y:S01]  /*69d0*/  HADD2.F32 R121, -RZ, R123.H0_H0 ;  /* 0x2000007bff797230 */ /* 0x000fe20000004100 */
[----:B------:R-:W-:Y:S01]  /*69e0*/  F2FP.SATFINITE.E4M3.F32.PACK_AB_MERGE_C R200, R33, R32, R200 ;  /* 0x0000002021c8723e */ /* 0x000fe200048070c8 */
[----:B------:R-:W-:Y:S02]  /*69f0*/  HADD2.F32 R144, -RZ, R143.H1_H1 ;  /* 0x3000008fff907230 */ /* 0x000fe40000004100 */
[C---:B------:R-:W-:Y:S01]  /*6a00*/  FFMA R38, R81.reuse, R119, R38 ;  /* 0x0000007751267223 */ /* 0x040fe20000000026 */
[C---:B------:R-:W-:Y:S01]  /*6a10*/  FMUL R43, R78.reuse, R43 ;  /* 0x0000002b4e2b7220 */ /* 0x040fe20000400000 */
[--C-:B------:R-:W-:Y:S02]  /*6a20*/  HADD2.F32 R123, -RZ, R125.reuse.H0_H0 ;  /* 0x2000007dff7b7230 */ /* 0x100fe40000004100 */
[C---:B------:R-:W-:Y:S01]  /*6a30*/  FMUL R42, R78.reuse, R46 ;  /* 0x0000002e4e2a7220 */ /* 0x040fe20000400000 */
[----:B------:R-:W-:Y:S02]  /*6a40*/  HADD2.F32 R126, -RZ, R125.H1_H1 ;  /* 0x3000007dff7e7230 */ /* 0x000fe40000004100 */
[C---:B------:R-:W-:Y:S01]  /*6a50*/  FFMA R43, R81.reuse, R122, R43 ;  /* 0x0000007a512b7223 */ /* 0x040fe2000000002b */
[----:B------:R-:W-:Y:S01]  /*6a60*/  F2FP.F16.E4M3.UNPACK_B R145, R163.H1 ;  /* 0x000000a3ff91723e */ /* 0x000fe200030006ff */
[C---:B------:R-:W-:Y:S01]  /*6a70*/  FFMA R40, R81.reuse, R121, R40 ;  /* 0x0000007951287223 */ /* 0x040fe20000000028 */
[----:B------:R-:W-:Y:S01]  /*6a80*/  FFMA R41, R81, R124, R41 ;  /* 0x0000007c51297223 */ /* 0x000fe20000000029 */
[----:B------:R-:W-:Y:S01]  /*6a90*/  ISETP.NE.AND P0, PT, R193, RZ, PT ;  /* 0x000000ffc100720c */ /* 0x000fe20003f05270 */
[----:B------:R-:W-:Y:S01]  /*6aa0*/  HADD2.F32 R125, -RZ, R127.H0_H0 ;  /* 0x2000007fff7d7230 */ /* 0x000fe20000004100 */
[----:B------:R-:W-:Y:S01]  /*6ab0*/  F2FP.SATFINITE.E4M3.F32.PACK_AB_MERGE_C R201, R43, R38, RZ ;  /* 0x000000262bc9723e */ /* 0x000fe200048070ff */
[----:B------:R-:W-:Y:S01]  /*6ac0*/  FFMA R42, R81, R123, R42 ;  /* 0x0000007b512a7223 */ /* 0x000fe2000000002a */
[C---:B------:R-:W-:Y:S01]  /*6ad0*/  FMUL R47, R78.reuse, R47 ;  /* 0x0000002f4e2f7220 */ /* 0x040fe20000400000 */
[--C-:B------:R-:W-:Y:S01]  /*6ae0*/  HADD2.F32 R127, -RZ, R129.reuse.H0_H0 ;  /* 0x20000081ff7f7230 */ /* 0x100fe20000004100 */
[----:B------:R-:W-:Y:S01]  /*6af0*/  F2FP.SATFINITE.E4M3.F32.PACK_AB_MERGE_C R201, R37, R36, R201 ;  /* 0x0000002425c9723e */ /* 0x000fe200048070c9 */
[----:B------:R-:W-:Y:S02]  /*6b00*/  HADD2.F32 R130, -RZ, R129.H1_H1 ;  /* 0x30000081ff827230 */ /* 0x000fe40000004100 */
[C---:B------:R-:W-:Y:S01]  /*6b10*/  FFMA R47, R81.reuse, R126, R47 ;  /* 0x0000007e512f7223 */ /* 0x040fe2000000002f */
[C---:B------:R-:W-:Y:S01]  /*6b20*/  FFMA R44, R81.reuse, R125, R44 ;  /* 0x0000007d512c7223 */ /* 0x040fe2000000002c */
[C---:B------:R-:W-:Y:S01]  /*6b30*/  FFMA R45, R81.reuse, R128, R45 ;  /* 0x00000080512d7223 */ /* 0x040fe2000000002d */
[----:B------:R-:W-:Y:S02]  /*6b40*/  HADD2.F32 R129, -RZ, R131.H0_H0 ;  /* 0x20000083ff817230 */ /* 0x000fe40000004100 */
[C---:B------:R-:W-:Y:S01]  /*6b50*/  FMUL R46, R78.reuse, R50 ;  /* 0x000000324e2e7220 */ /* 0x040fe20000400000 */
[C---:B------:R-:W-:Y:S01]  /*6b60*/  FMUL R51, R78.reuse, R51 ;  /* 0x000000334e337220 */ /* 0x040fe20000400000 */
[--C-:B------:R-:W-:Y:S02]  /*6b70*/  HADD2.F32 R131, -RZ, R133.reuse.H0_H0 ;  /* 0x20000085ff837230 */ /* 0x100fe40000004100 */
[C---:B------:R-:W-:Y:S01]  /*6b80*/  FMUL R50, R78.reuse, R54 ;  /* 0x000000364e327220 */ /* 0x040fe20000400000 */
[C---:B------:R-:W-:Y:S01]  /*6b90*/  FFMA R46, R81.reuse, R127, R46 ;  /* 0x0000007f512e7223 */ /* 0x040fe2000000002e */
[----:B------:R-:W-:Y:S02]  /*6ba0*/  HADD2.F32 R134, -RZ, R133.H1_H1 ;  /* 0x30000085ff867230 */ /* 0x000fe40000004100 */
[C---:B------:R-:W-:Y:S01]  /*6bb0*/  FFMA R51, R81.reuse, R130, R51 ;  /* 0x0000008251337223 */ /* 0x040fe20000000033 */
[----:B------:R-:W-:Y:S02]  /*6bc0*/  HADD2.F32 R133, -RZ, R135.H0_H0 ;  /* 0x20000087ff857230 */ /* 0x000fe40000004100 */
[C---:B------:R-:W-:Y:S01]  /*6bd0*/  FMUL R55, R78.reuse, R55 ;  /* 0x000000374e377220 */ /* 0x040fe20000400000 */
[C---:B------:R-:W-:Y:S01]  /*6be0*/  FFMA R48, R81.reuse, R129, R48 ;  /* 0x0000008151307223 */ /* 0x040fe20000000030 */
[C---:B------:R-:W-:Y:S01]  /*6bf0*/  FFMA R49, R81.reuse, R132, R49 ;  /* 0x0000008451317223 */ /* 0x040fe20000000031 */
[--C-:B------:R-:W-:Y:S02]  /*6c00*/  HADD2.F32 R135, -RZ, R137.reuse.H0_H0 ;  /* 0x20000089ff877230 */ /* 0x100fe40000004100 */
[C---:B------:R-:W-:Y:S01]  /*6c10*/  FFMA R50, R81.reuse, R131, R50 ;  /* 0x0000008351327223 */ /* 0x040fe20000000032 */
[----:B------:R-:W-:Y:S02]  /*6c20*/  HADD2.F32 R138, -RZ, R137.H1_H1 ;  /* 0x30000089ff8a7230 */ /* 0x000fe40000004100 */
[C---:B------:R-:W-:Y:S01]  /*6c30*/  FMUL R54, R78.reuse, R58 ;  /* 0x0000003a4e367220 */ /* 0x040fe20000400000 */
[----:B------:R-:W-:Y:S02]  /*6c40*/  HADD2.F32 R137, -RZ, R139.H0_H0 ;  /* 0x2000008bff897230 */ /* 0x000fe40000004100 */
[C---:B------:R-:W-:Y:S01]  /*6c50*/  FFMA R55, R81.reuse, R134, R55 ;  /* 0x0000008651377223 */ /* 0x040fe20000000037 */
        /* <DEDUP_REMOVED lines=16> */
[----:B------:R-:W-:Y:S01]  /*6d60*/  FFMA R63, R81, R142, R63 ;  /* 0x0000008e513f7223 */ /* 0x000fe2000000003f */
[----:B------:R-:W-:Y:S01]  /*6d70*/  FMUL R67, R78, R67 ;  /* 0x000000434e437220 */ /* 0x000fe20000400000 */
[----:B------:R-:W-:Y:S01]  /*6d80*/  F2FP.SATFINITE.E4M3.F32.PACK_AB_MERGE_C R202, R47, R42, RZ ;  /* 0x0000002a2fca723e */ /* 0x000fe200048070ff */
[----:B------:R-:W-:Y:S01]  /*6d90*/  FFMA R60, R81, R141, R60 ;  /* 0x0000008d513c7223 */ /* 0x000fe2000000003c */
[----:B------:R-:W-:Y:S01]  /*6da0*/  F2FP.SATFINITE.E4M3.F32.PACK_AB_MERGE_C R203, R51, R46, RZ ;  /* 0x0000002e33cb723e */ /* 0x000fe200048070ff */
[C---:B------:R-:W-:Y:S01]  /*6db0*/  FFMA R61, R81.reuse, R144, R61 ;  /* 0x00000090513d7223 */ /* 0x040fe2000000003d */
[C---:B------:R-:W-:Y:S01]  /*6dc0*/  FFMA R62, R81.reuse, R143, R62 ;  /* 0x0000008f513e7223 */ /* 0x040fe2000000003e */
[----:B------:R-:W-:Y:S01]  /*6dd0*/  FFMA R67, R81, R146, R67 ;  /* 0x0000009251437223 */ /* 0x000fe20000000043 */
[----:B------:R-:W-:Y:S02]  /*6de0*/  F2FP.SATFINITE.E4M3.F32.PACK_AB_MERGE_C R202, R41, R40, R202 ;  /* 0x0000002829ca723e */ /* 0x000fe400048070ca */
[----:B------:R-:W-:Y:S02]  /*6df0*/  F2FP.SATFINITE.E4M3.F32.PACK_AB_MERGE_C R203, R45, R44, R203 ;  /* 0x0000002c2dcb723e */ /* 0x000fe400048070cb */
[----:B------:R-:W-:Y:S02]  /*6e00*/  F2FP.SATFINITE.E4M3.F32.PACK_AB_MERGE_C R212, R55, R50, RZ ;  /* 0x0000003237d4723e */ /* 0x000fe400048070ff */
[----:B------:R-:W-:Y:S01]  /*6e10*/  F2FP.SATFINITE.E4M3.F32.PACK_AB_MERGE_C R213, R59, R54, RZ ;  /* 0x000000363bd5723e */ /* 0x000fe200048070ff */
[----:B------:R1:W-:Y:S01]  /*6e20*/  STS.128 [R206+0x4020], R200 ;  /* 0x004020c8ce007388 */ /* 0x0003e20000000c00 */
[----:B------:R-:W-:Y:S02]  /*6e30*/  F2FP.SATFINITE.E4M3.F32.PACK_AB_MERGE_C R214, R63, R58, RZ ;  /* 0x0000003a3fd6723e */ /* 0x000fe400048070ff */
[----:B------:R-:W-:Y:S02]  /*6e40*/  F2FP.SATFINITE.E4M3.F32.PACK_AB_MERGE_C R215, R67, R62, RZ ;  /* 0x0000003e43d7723e */ /* 0x000fe400048070ff */
[----:B------:R-:W-:Y:S02]  /*6e50*/  F2FP.SATFINITE.E4M3.F32.PACK_AB_MERGE_C R212, R49, R48, R212 ;  /* 0x0000003031d4723e */ /* 0x000fe400048070d4 */
[----:B------:R-:W-:Y:S02]  /*6e60*/  F2FP.SATFINITE.E4M3.F32.PACK_AB_MERGE_C R213, R53, R52, R213 ;  /* 0x0000003435d5723e */ /* 0x000fe400048070d5 */
[----:B------:R-:W-:Y:S02]  /*6e70*/  F2FP.SATFINITE.E4M3.F32.PACK_AB_MERGE_C R214, R57, R56, R214 ;  /* 0x0000003839d6723e */ /* 0x000fe400048070d6 */
[----:B------:R-:W-:Y:S02]  /*6e80*/  F2FP.SATFINITE.E4M3.F32.PACK_AB_MERGE_C R215, R61, R60, R215 ;  /* 0x0000003c3dd7723e */ /* 0x000fe400048070d7 */
[----:B------:R-:W-:Y:S02]  /*6e90*/  LEA R210, R181, UR49, 0x3 ;  /* 0x00000031b5d27c11 */ /* 0x000fe4000f8e18ff */
[----:B------:R-:W-:Y:S01]  /*6ea0*/  @P6 SHF.L.U32 R221, R180, 0x1f, RZ ;  /* 0x0000001fb4dd6819 */ /* 0x000fe200000006ff */
[----:B------:R1:W-:Y:S01]  /*6eb0*/  STS.128 [R205+0x4010], R212 ;  /* 0x004010d4cd007388 */ /* 0x0003e20000000c00 */
[----:B------:R-:W-:Y:S01]  /*6ec0*/  @!PT LDS RZ, [RZ] ;  /* 0x00000000fffff984 */ /* 0x000fe20000000800 */
[----:B------:R-:W-:Y:S01]  /*6ed0*/  @!PT LDS RZ, [RZ] ;  /* 0x00000000fffff984 */ /* 0x000fe20000000800 */
[----:B------:R-:W-:Y:S01]  /*6ee0*/  @!PT LDS RZ, [RZ] ;  /* 0x00000000fffff984 */ /* 0x000fe20000000800 */
[----:B------:R-:W-:Y:S01]  /*6ef0*/  @!PT LDS RZ, [RZ] ;  /* 0x00000000fffff984 */ /* 0x000fe20000000800 */
[----:B------:R2:W-:Y:S07]  /*6f00*/  MEMBAR.ALL.CTA ;  /* 0x0000000000007992 */ /* 0x0005ee0000008000 */
[----:B--2---:R-:W2:Y:S02]  /*6f10*/  FENCE.VIEW.ASYNC.S ;  /* 0x00000000000073c6 */ /* 0x004ea40000000000 */
[----:B--2---:R-:W-:Y:S06]  /*6f20*/  BAR.SYNC.DEFER_BLOCKING 0x1, 0x80 ;  /* 0x0042000000007b1d */ /* 0x004fec0000010000 */
[----:B------:R-:W-:Y:S05]  /*6f30*/  @P0 BRA `(.L_x_105) ;  /* 0x0000000000280947 */ /* 0x000fea0003800000 */
[----:B------:R-:W-:Y:S02]  /*6f40*/  UIADD3 UR4, UPT, UPT, UR49, 0x4200, URZ ;  /* 0x0000420031047890 */ /* 0x000fe4000fffe0ff */
[----:B------:R-:W-:Y:S01]  /*6f50*/  UIADD3 UR6, UP0, UPT, UR52, 0x680, URZ ;  /* 0x0000068034067890 */ /* 0x000fe2000ff1e0ff */
[----:B------:R-:W-:Y:S03]  /*6f60*/  UMOV UR43, UR36 ;  /* 0x00000024002b7c82 */ /* 0x000fe60008000000 */
[----:B------:R-:W-:Y:S01]  /*6f70*/  MOV R192, UR4 ;  /* 0x0000000400c07c02 */ /* 0x000fe20008000f00 */
[----:B------:R-:W-:Y:S03]  /*6f80*/  UIADD3.X UR7, UPT, UPT, URZ, UR53, URZ, UP0, !UPT ;  /* 0x00000035ff077290 */ /* 0x000fe600087fe4ff */
[----:B------:R-:W-:Y:S11]  /*6f90*/  R2UR UR40, R192 ;  /* 0x00000000c02872ca */ /* 0x000ff600000e0000 */
[----:B------:R-:W-:Y:S02]  /*6fa0*/  @!UPT UIADD3 URZ, UPT, UPT, URZ, URZ, URZ ;  /* 0x000000fffffff290 */ /* 0x000fe4000fffe0ff */
[----:B------:R2:W-:Y:S01]  /*6fb0*/  UTMASTG.3D [UR40], [UR6] ;  /* 0x00000028060073b5 */ /* 0x0005e20008010000 */
[----:B------:R0:W-:Y:S01]  /*6fc0*/  UTMACMDFLUSH ;  /* 0x00000000000079b7 */ /* 0x0001e20000000000 */
[----:B--2---:R-:W-:Y:S04]  /*6fd0*/  DEPBAR.LE SB0, 0x1 ;  /* 0x000080400000791a */ /* 0x004fe80000000000 */
.L_x_105:
[----:B------:R-:W-:Y:S05]  /*6fe0*/  BSYNC.RECONVERGENT B0 ;  /* 0x0000000000007941 */ /* 0x000fea0003800200 */
.L_x_104:
[----:B------:R-:W-:Y:S06]  /*6ff0*/  BAR.SYNC.DEFER_BLOCKING 0x1, 0x80 ;  /* 0x0042000000007b1d */ /* 0x000fec0000010000 */
[----:B------:R-:W2:Y:S01]  /*7000*/  @P6 SYNCS.PHASECHK.TRANS64.TRYWAIT P0, [R210+URZ+0xc0], R221 ;  /* 0x0000c0ddd20065a7 */ /* 0x000ea200080011ff */
[----:B------:R-:W-:Y:S01]  /*7010*/  BSSY B1, `(.L_x_106) ;  /* 0x0000023000017945 */ /* 0x000fe20003800000 */
[----:B--2---:R-:W-:Y:S03]  /*7020*/  @P6 SEL R208, RZ, 0x1, !P0 ;  /* 0x00000001ffd06807 */ /* 0x004fe60004000000 */
[----:B------:R-:W-:Y:S05]  /*7030*/  @!P6 BRA `(.L_x_107) ;  /* 0x000000000080e947 */ /* 0x000fea0003800000 */
[----:B------:R-:W-:Y:S01]  /*7040*/  ISETP.NE.AND P1, PT, R209, RZ, PT ;  /* 0x000000ffd100720c */ /* 0x000fe20003f25270 */
[----:B------:R-:W-:Y:S01]  /*7050*/  BSSY B0, `(.L_x_108) ;  /* 0x000000a000007945 */ /* 0x000fe20003800000 */
[----:B------:R-:W-:Y:S11]  /*7060*/  ISETP.NE.AND P0, PT, R208, RZ, PT ;  /* 0x000000ffd000720c */ /* 0x000ff60003f05270 */
[----:B------:R-:W-:Y:S04]  /*7070*/  @P1 IMAD R0, R181, 0x2000, R190 ;  /* 0x00002000b5001824 */ /* 0x000fe800078e02be */
[C---:B------:R-:W-:Y:S01]  /*7080*/  @P1 IMAD.IADD R2, R0.reuse, 0x1, R211 ;  /* 0x0000000100021824 */ /* 0x040fe200078e02d3 */
[----:B------:R-:W-:Y:S03]  /*7090*/  @P1 IADD3 R219, PT, PT, R0, R219, RZ ;  /* 0x000000db00db1210 */ /* 0x000fe60007ffe0ff */
[----:B------:R-:W-:Y:S01]  /*70a0*/  @P1 IMAD.IADD R217, R217, 0x1, R2 ;  /* 0x00000001d9d91824 */ /* 0x000fe200078e0202 */
[----:B------:R-:W-:Y:S06]  /*70b0*/  @P0 BRA `(.L_x_109) ;  /* 0x00000000000c0947 */ /* 0x000fec0003800000 */
[----:B------:R-:W-:Y:S04]  /*70c0*/  SHF.L.U32 R3, R180, 0x1f, RZ ;  /* 0x0000001fb4037819 */ /* 0x000fe800000006ff */
[----:B------:R-:W2:Y:S02]  /*70d0*/  SYNCS.PHASECHK.TRANS64.TRYWAIT P0, [R210+URZ+0xc0], R3 ;  /* 0x0000c003d20075a7 */ /* 0x000ea400080011ff */
[----:B--2---:R-:W-:Y:S05]  /*70e0*/  @!P0 BRA `(.L_x_110) ;  /* 0x0000002000788947 */ /* 0x004fea0003800000 */
.L_x_109:
[----:B------:R-:W-:Y:S05]  /*70f0*/  BSYNC B0 ;  /* 0x0000000000007941 */ /* 0x000fea0003800000 */
.L_x_108:
[----:B------:R-:W-:Y:S01]  /*7100*/  ISETP.NE.AND P0, PT, R209, RZ, PT ;  /* 0x000000ffd100720c */ /* 0x000fe20003f05270 */
[----:B--2---:R-:W-:Y:S02]  /*7110*/  VIADD R210, R210, 0xd0 ;  /* 0x000000d0d2d27836 */ /* 0x004fe40000000000 */
[----:B------:R-:W-:Y:S02]  /*7120*/  IMAD.U32 R3, RZ, RZ, UR37 ;  /* 0x00000025ff037e24 */ /* 0x000fe4000f8e00ff */
[----:B------:R-:W-:Y:S03]  /*7130*/  VIADD R181, R181, 0x1 ;  /* 0x00000001b5b57836 */ /* 0x000fe60000000000 */
[----:B------:R-:W-:Y:S05]  /*7140*/  PRMT R3, R3, 0x654, R210 ;  /* 0x0000065403037816 */ /* 0x000fea00000000d2 */
[----:B------:R2:W3:Y:S04]  /*7150*/  @P0 LDS.128 R148, [R0] ;  /* 0x0000000000940984 */ /* 0x0004e80000000c00 */
[----:B------:R2:W4:Y:S04]  /*7160*/  @P0 LDS.128 R152, [R2+0x10] ;  /* 0x0000100002980984 */ /* 0x0005280000000c00 */
        /* <DEDUP_REMOVED lines=9> */
[----:B------:R-:W-:Y:S01]  /*7200*/  SEL R181, R181, RZ, P0 ;  /* 0x000000ffb5b57207 */ /* 0x000fe20000000000 */
[----:B-----5:R5:W-:Y:S02]  /*7210*/  SYNCS.ARRIVE.TRANS64.RED.A1T0 RZ, [R3+URZ], RZ ;  /* 0x000000ff03ff79a7 */ /* 0x020be400081004ff */
[----:B-----5:R-:W-:Y:S04]  /*7220*/  SEL R3, RZ, 0x1, P0 ;  /* 0x00000001ff037807 */ /* 0x020fe80000000000 */
[----:B--234-:R-:W-:Y:S02]  /*7230*/  LOP3.LUT R180, R180, R3, RZ, 0x3c, !PT ;  /* 0x00000003b4b47212 */ /* 0x01cfe400078e3cff */
.L_x_107:
[----:B------:R-:W-:Y:S05]  /*7240*/  BSYNC B1 ;  /* 0x0000000000017941 */ /* 0x000fea0003800000 */
.L_x_106:
[----:B------:R-:W-:Y:S05]  /*7250*/  VIADD R0, R80, 0x40 ;  /* 0x0000004050007836 */ /* 0x000fea0000000000 */
[----:B------:R-:W-:Y:S04]  /*7260*/  SHF.R.U32.HI R0, RZ, 0x15, R0 ;  /* 0x00000015ff007819 */ /* 0x000fe80000011600 */
[----:B------:R-:W-:Y:S11]  /*7270*/  LOP3.LUT P0, RZ, R0, 0x3, R173, 0x48, !PT ;  /* 0x0000000300ff7812 */ /* 0x000ff600078048ad */
[----:B------:R-:W-:Y:S02]  /*7280*/  @!UPT UIADD3 URZ, UPT, UPT, URZ, URZ, URZ ;  /* 0x000000fffffff290 */ /* 0x000fe4000fffe0ff */
[----:B------:R-:W-:Y:S05]  /*7290*/  @!P0 BRA `(.L_x_111) ;  /* 0x0000000000408947 */ /* 0x000fea0003800000 */
[----:B------:R-:W2:Y:S01]  /*72a0*/  LDCU.64 UR8, c[0x4][0x70] ;  /* 0x01000e00ff0877ac */ /* 0x000ea20008000a00 */
[----:B------:R-:W-:Y:S01]  /*72b0*/  MOV R3, 0x0 ;  /* 0x0000000000037802 */ /* 0x000fe20000000f00 */
[----:B------:R-:W-:Y:S02]  /*72c0*/  HFMA2 R12, -RZ, RZ, 0, 5.9604644775390625e-08 ;  /* 0x00000001ff0c7431 */ /* 0x000fe400000001ff */
[----:B------:R-:W-:Y:S02]  /*72d0*/  IMAD.MOV.U32 R8, RZ, RZ, 0x192 ;  /* 0x00000192ff087424 */ /* 0x000fe400078e00ff */
[----:B------:R-:W-:Y:S01]  /*72e0*/  IMAD.MOV.U32 R13, RZ, RZ, RZ ;  /* 0x000000ffff0d7224 */ /* 0x000fe200078e00ff */
[----:B------:R-:W3:Y:S01]  /*72f0*/  LDCU.64 UR6, c[0x4][0x78] ;  /* 0x01000f00ff0677ac */ /* 0x000ee20008000a00 */
[----:B------:R-:W4:Y:S01]  /*7300*/  LDC.64 R2, c[0x4][R3] ;  /* 0x0100000003027b82 */ /* 0x000f220000000a00 */
[----:B------:R-:W5:Y:S01]  /*7310*/  LDCU.64 UR4, c[0x4][0x10] ;  /* 0x01000200ff0477ac */ /* 0x000f620008000a00 */
[----:B--2---:R-:W-:Y:S01]  /*7320*/  MOV R5, UR9 ;  /* 0x0000000900057c02 */ /* 0x004fe20008000f00 */
[----:B------:R-:W-:Y:S01]  /*7330*/  IMAD.U32 R4, RZ, RZ, UR8 ;  /* 0x00000008ff047e24 */ /* 0x000fe2000f8e00ff */
[----:B---3--:R-:W-:Y:S01]  /*7340*/  MOV R7, UR7 ;  /* 0x0000000700077c02 */ /* 0x008fe20008000f00 */
[----:B------:R-:W-:Y:S01]  /*7350*/  IMAD.U32 R6, RZ, RZ, UR6 ;  /* 0x00000006ff067e24 */ /* 0x000fe2000f8e00ff */
[----:B-----5:R-:W-:Y:S01]  /*7360*/  MOV R11, UR5 ;  /* 0x00000005000b7c02 */ /* 0x020fe20008000f00 */
[----:B------:R-:W-:Y:S02]  /*7370*/  IMAD.U32 R10, RZ, RZ, UR4 ;  /* 0x00000004ff0a7e24 */ /* 0x000fe4000f8e00ff */
[----:B------:R-:W-:Y:S07]  /*7380*/  LEPC R20, `(.L_x_111) ;  /* 0x000000001014794e */ /* 0x000fee0000000000 */
[----:B-1--4-:R-:W-:Y:S05]  /*7390*/  CALL.ABS.NOINC R2 ;  /* 0x0000000002007343 */ /* 0x012fea0003c00000 */
.L_x_111:
[----:B------:R-:W-:Y:S01]  /*73a0*/  ISETP.NE.AND P0, PT, R193, RZ, PT ;  /* 0x000000ffc100720c */ /* 0x000fe20003f05270 */
[----:B------:R-:W-:Y:S05]  /*73b0*/  WARPSYNC.ALL ;  /* 0x0000000000007948 */ /* 0x000fea0003800000 */
[----:B------:R-:W-:Y:S01]  /*73c0*/  R2UR UR4, R80 ;  /* 0x00000000500472ca */ /* 0x000fe200000e0000 */
[----:B------:R-:W-:Y:S01]  /*73d0*/  BSSY.RECONVERGENT B0, `(.L_x_112) ;  /* 0x000011d000007945 */ /* 0x000fe20003800200 */
[----:B------:R-:W-:Y:S02]  /*73e0*/  F2FP.F16.E4M3.UNPACK_B R11, R149 ;  /* 0x00000095ff0b723e */ /* 0x000fe400020006ff */
[----:B------:R-:W-:Y:S02]  /*73f0*/  F2FP.F16.E4M3.UNPACK_B R10, R150 ;  /* 0x00000096ff0a723e */ /* 0x000fe400020006ff */
[----:B------:R-:W-:Y:S01]  /*7400*/  F2FP.F16.E4M3.UNPACK_B R9, R151 ;  /* 0x00000097ff09723e */ /* 0x000fe200020006ff */
[--C-:B------:R-:W-:Y:S01]  /*7410*/  HADD2.F32 R83, -RZ, R11.reuse.H0_H0 ;  /* 0x2000000bff537230 */ /* 0x100fe20000004100 */
[----:B------:R-:W-:Y:S01]  /*7420*/  F2FP.F16.E4M3.UNPACK_B R8, R152 ;  /* 0x00000098ff08723e */ /* 0x000fe200020006ff */
[----:B------:R-:W-:Y:S01]  /*7430*/  HADD2.F32 R84, -RZ, R11.H1_H1 ;  /* 0x3000000bff547230 */ /* 0x000fe20000004100 */
[----:B------:R-:W-:Y:S01]  /*7440*/  F2FP.F16.E4M3.UNPACK_B R7, R153 ;  /* 0x00000099ff07723e */ /* 0x000fe200020006ff */
[--C-:B------:R-:W-:Y:S01]  /*7450*/  HADD2.F32 R87, -RZ, R10.reuse.H0_H0 ;  /* 0x2000000aff577230 */ /* 0x100fe20000004100 */
[----:B------:R-:W-:Y:S01]  /*7460*/  F2FP.F16.E4M3.UNPACK_B R6, R154 ;  /* 0x0000009aff06723e */ /* 0x000fe200020006ff */
[----:B------:R-:W-:Y:S01]  /*7470*/  HADD2.F32 R88, -RZ, R10.H1_H1 ;  /* 0x3000000aff587230 */ /* 0x000fe20000004100 */
[----:B------:R-:W-:Y:S01]  /*7480*/  F2FP.F16.E4M3.UNPACK_B R5, R155 ;  /* 0x0000009bff05723e */ /* 0x000fe200020006ff */
[--C-:B------:R-:W-:Y:S01]  /*7490*/  HADD2.F32 R91, -RZ, R9.reuse.H0_H0 ;  /* 0x20000009ff5b7230 */ /* 0x100fe20000004100 */
[----:B-1----:R-:W-:Y:S01]  /*74a0*/  F2FP.F16.E4M3.UNPACK_B R4, R156 ;  /* 0x0000009cff04723e */ /* 0x002fe200020006ff */
[----:B------:R-:W-:Y:S01]  /*74b0*/  HADD2.F32 R92, -RZ, R9.H1_H1 ;  /* 0x30000009ff5c7230 */ /* 0x000fe20000004100 */
[-C--:B------:R-:W-:Y:S01]  /*74c0*/  F2FP.F16.E4M3.UNPACK_B R2, R148.reuse ;  /* 0x00000094ff02723e */ /* 0x080fe200020006ff */
[--C-:B------:R-:W-:Y:S01]  /*74d0*/  HADD2.F32 R95, -RZ, R8.reuse.H0_H0 ;  /* 0x20000008ff5f7230 */ /* 0x100fe20000004100 */
[----:B------:R-:W-:Y:S01]  /*74e0*/  F2FP.F16.E4M3.UNPACK_B R148, R148.H1 ;  /* 0x00000094ff94723e */ /* 0x000fe200030006ff */
[----:B------:R-:W-:Y:S01]  /*74f0*/  HADD2.F32 R97, -RZ, R8.H1_H1 ;  /* 0x30000008ff617230 */ /* 0x000fe20000004100 */
[----:B------:R-:W-:Y:S01]  /*7500*/  F2FP.F16.E4M3.UNPACK_B R149, R149.H1 ;  /* 0x00000095ff95723e */ /* 0x000fe200030006ff */
[--C-:B------:R-:W-:Y:S01]  /*7510*/  HADD2.F32 R98, -RZ, R7.reuse.H0_H0 ;  /* 0x20000007ff627230 */ /* 0x100fe20000004100 */
[----:B------:R-:W-:Y:S01]  /*7520*/  F2FP.F16.E4M3.UNPACK_B R150, R150.H1 ;  /* 0x00000096ff96723e */ /* 0x000fe200030006ff */
[----:B------:R-:W-:Y:S01]  /*7530*/  HADD2.F32 R101, -RZ, R7.H1_H1 ;  /* 0x30000007ff657230 */ /* 0x000fe20000004100 */
[----:B------:R-:W-:Y:S01]  /*7540*/  F2FP.F16.E4M3.UNPACK_B R151, R151.H1 ;  /* 0x00000097ff97723e */ /* 0x000fe200030006ff */
[--C-:B------:R-:W-:Y:S01]  /*7550*/  HADD2.F32 R102, -RZ, R6.reuse.H0_H0 ;  /* 0x20000006ff667230 */ /* 0x100fe20000004100 */
[----:B------:R-:W-:Y:S01]  /*7560*/  F2FP.F16.E4M3.UNPACK_B R138, R163 ;  /* 0x000000a3ff8a723e */ /* 0x000fe200020006ff */
[----:B------:R-:W-:Y:S01]  /*7570*/  HADD2.F32 R105, -RZ, R6.H1_H1 ;  /* 0x30000006ff697230 */ /* 0x000fe20000004100 */
[----:B------:R-:W-:Y:S01]  /*7580*/  R2UR UR5, R207 ;  /* 0x00000000cf0572ca */ /* 0x000fe200000e0000 */
        /* <DEDUP_REMOVED lines=8> */
[----:B------:R-:W1:Y:S01]  /*7610*/  LDTM.x64 R4, tmem[UR4+0x40] ;  /* 0x00004004000479ee */ /* 0x000e620008340000 */
[--C-:B------:R-:W-:Y:S01]  /*7620*/  HADD2.F32 R0, -RZ, R2.reuse.H0_H0 ;  /* 0x20000002ff007230 */ /* 0x100fe20000004100 */
[----:B------:R-:W-:Y:S01]  /*7630*/  NOP ;  /* 0x0000000000007918 */ /* 0x000fe20000000000 */
[----:B------:R-:W-:Y:S01]  /*7640*/  HADD2.F32 R2, -RZ, R2.H1_H1 ;  /* 0x30000002ff027230 */ /* 0x000fe20000004100 */
[----:B------:R-:W-:Y:S01]  /*7650*/  UIADD3 UR5, UPT, UPT, UR5, 0x130, URZ ;  /* 0x0000013005057890 */ /* 0x000fe2000fffe0ff */
[--C-:B------:R-:W-:Y:S01]  /*7660*/  HADD2.F32 R86, -RZ, R149.reuse.H1_H1 ;  /* 0x30000095ff567230 */ /* 0x100fe20000004100 */
[----:B------:R-:W-:Y:S01]  /*7670*/  F2FP.F16.E4M3.UNPACK_B R132, R161 ;  /* 0x000000a1ff84723e */ /* 0x000fe200020006ff */
[--C-:B------:R-:W-:Y:S01]  /*7680*/  HADD2.F32 R114, -RZ, R116.reuse.H0_H0 ;  /* 0x20000074ff727230 */ /* 0x100fe20000004100 */
[----:B------:R-:W-:Y:S01]  /*7690*/  UPRMT UR5, UR37, 0x654, UR5 ;  /* 0x0000065425057896 */ /* 0x000fe20008000005 */
[----:B------:R-:W-:Y:S01]  /*76a0*/  HADD2.F32 R117, -RZ, R116.H1_H1 ;  /* 0x30000074ff757230 */ /* 0x000fe20000004100 */
[----:B------:R-:W-:Y:S01]  /*76b0*/  F2FP.F16.E4M3.UNPACK_B R136, R162 ;  /* 0x000000a2ff88723e */ /* 0x000fe200020006ff */
[--C-:B------:R-:W-:Y:S01]  /*76c0*/  HADD2.F32 R118, -RZ, R120.reuse.H0_H0 ;  /* 0x20000078ff767230 */ /* 0x100fe20000004100 */
[----:B------:R-:W-:Y:S01]  /*76d0*/  F2FP.F16.E4M3.UNPACK_B R152, R152.H1 ;  /* 0x00000098ff98723e */ /* 0x000fe200030006ff */
[----:B------:R-:W-:Y:S01]  /*76e0*/  HADD2.F32 R121, -RZ, R120.H1_H1 ;  /* 0x30000078ff797230 */ /* 0x000fe20000004100 */
[----:B------:R-:W-:Y:S01]  /*76f0*/  F2FP.F16.E4M3.UNPACK_B R153, R153.H1 ;  /* 0x00000099ff99723e */ /* 0x000fe200030006ff */
[--C-:B------:R-:W-:Y:S01]  /*7700*/  HADD2.F32 R122, -RZ, R124.reuse.H0_H0 ;  /* 0x2000007cff7a7230 */ /* 0x100fe20000004100 */
[----:B------:R-:W-:Y:S01]  /*7710*/  F2FP.F16.E4M3.UNPACK_B R154, R154.H1 ;  /* 0x0000009aff9a723e */ /* 0x000fe200030006ff */
[----:B-1----:R-:W-:Y:S01]  /*7720*/  SYNCS.ARRIVE.TRANS64.RED.A1T0 RZ, [UR5], RZ ;  /* 0x000000ffffff79a7 */ /* 0x002fe20008100405 */
[----:B------:R-:W-:Y:S01]  /*7730*/  HADD2.F32 R125, -RZ, R124.H1_H1 ;  /* 0x3000007cff7d7230 */ /* 0x000fe20000004100 */
[----:B------:R-:W-:Y:S01]  /*7740*/  F2FP.F16.E4M3.UNPACK_B R155, R155.H1 ;  /* 0x0000009bff9b723e */ /* 0x000fe200030006ff */
[--C-:B------:R-:W-:Y:S01]  /*7750*/  HADD2.F32 R126, -RZ, R128.reuse.H0_H0 ;  /* 0x20000080ff7e7230 */ /* 0x100fe20000004100 */
[----:B------:R-:W-:Y:S01]  /*7760*/  F2FP.F16.E4M3.UNPACK_B R156, R156.H1 ;  /* 0x0000009cff9c723e */ /* 0x000fe200030006ff */
[----:B------:R-:W-:Y:S01]  /*7770*/  HADD2.F32 R129, -RZ, R128.H1_H1 ;  /* 0x30000080ff817230 */ /* 0x000fe20000004100 */
[----:B------:R-:W-:Y:S01]  /*7780*/  F2FP.F16.E4M3.UNPACK_B R157, R157.H1 ;  /* 0x0000009dff9d723e */ /* 0x000fe200030006ff */
[C---:B------:R-:W-:Y:S01]  /*7790*/  FMUL R4, R78.reuse, R4 ;  /* 0x000000044e047220 */ /* 0x040fe20000400000 */
[C---:B------:R-:W-:Y:S01]  /*77a0*/  FMUL R5, R78.reuse, R5 ;  /* 0x000000054e057220 */ /* 0x040fe20000400000 */
[----:B------:R-:W-:Y:S02]  /*77b0*/  HADD2.F32 R3, -RZ, R148.H0_H0 ;  /* 0x20000094ff037230 */ /* 0x000fe40000004100 */
        /* <DEDUP_REMOVED lines=9> */
[C---:B------:R-:W-:Y:S01]  /*7850*/  FMUL R2, R78.reuse, R21 ;  /* 0x000000154e027220 */ /* 0x040fe20000400000 */
[C---:B------:R-:W-:Y:S01]  /*7860*/  FMUL R21, R78.reuse, R28 ;  /* 0x0000001c4e157220 */ /* 0x040fe20000400000 */
[----:B------:R-:W-:Y:S02]  /*7870*/  HADD2.F32 R130, -RZ, R132.H0_H0 ;  /* 0x20000084ff827230 */ /* 0x000fe40000004100 */
[C---:B------:R-:W-:Y:S01]  /*7880*/  FMUL R6, R78.reuse, R6 ;  /* 0x000000064e067220 */ /* 0x040fe20000400000 */
[----:B------:R-:W-:Y:S02]  /*7890*/  HADD2.F32 R82, -RZ, R148.H1_H1 ;  /* 0x30000094ff527230 */ /* 0x000fe40000004100 */
[C---:B------:R-:W-:Y:S01]  /*78a0*/  FMUL R7, R78.reuse, R7 ;  /* 0x000000074e077220 */ /* 0x040fe20000400000 */
[----:B------:R-:W-:Y:S02]  /*78b0*/  HADD2.F32 R85, -RZ, R149.H0_H0 ;  /* 0x20000095ff557230 */ /* 0x000fe40000004100 */
[C---:B------:R-:W-:Y:S01]  /*78c0*/  FFMA R6, R81.reuse, R3, R6 ;  /* 0x0000000351067223 */ /* 0x040fe20000000006 */
[----:B------:R-:W-:Y:S02]  /*78d0*/  HADD2.F32 R133, -RZ, R132.H1_H1 ;  /* 0x30000084ff857230 */ /* 0x000fe40000004100 */
[C---:B------:R-:W-:Y:S01]  /*78e0*/  FFMA R7, R81.reuse, R82, R7 ;  /* 0x0000005251077223 */ /* 0x040fe20000000007 */
[C---:B------:R-:W-:Y:S01]  /*78f0*/  FFMA R8, R81.reuse, R83, R8 ;  /* 0x0000005351087223 */ /* 0x040fe20000000008 */
[C---:B------:R-:W-:Y:S01]  /*7900*/  FFMA R9, R81.reuse, R84, R9 ;  /* 0x0000005451097223 */ /* 0x040fe20000000009 */
[--C-:B------:R-:W-:Y:S02]  /*7910*/  HADD2.F32 R82, -RZ, R138.reuse.H0_H0 ;  /* 0x2000008aff527230 */ /* 0x100fe40000004100 */
[C---:B------:R-:W-:Y:S01]  /*7920*/  FMUL R10, R78.reuse, R10 ;  /* 0x0000000a4e0a7220 */ /* 0x040fe20000400000 */
[----:B------:R-:W-:Y:S02]  /*7930*/  HADD2.F32 R83, -RZ, R138.H1_H1 ;  /* 0x3000008aff537230 */ /* 0x000fe40000004100 */
[C---:B------:R-:W-:Y:S01]  /*7940*/  FMUL R11, R78.reuse, R11 ;  /* 0x0000000b4e0b7220 */ /* 0x040fe20000400000 */
[----:B------:R-:W-:Y:S02]  /*7950*/  HADD2.F32 R89, -RZ, R150.H0_H0 ;  /* 0x20000096ff597230 */ /* 0x000fe40000004100 */
[C---:B------:R-:W-:Y:S01]  /*7960*/  FFMA R10, R81.reuse, R85, R10 ;  /* 0x00000055510a7223 */ /* 0x040fe2000000000a */
[--C-:B------:R-:W-:Y:S02]  /*7970*/  HADD2.F32 R134, -RZ, R136.reuse.H0_H0 ;  /* 0x20000088ff867230 */ /* 0x100fe40000004100 */
[C---:B------:R-:W-:Y:S01]  /*7980*/  FFMA R11, R81.reuse, R86, R11 ;  /* 0x00000056510b7223 */ /* 0x040fe2000000000b */
[C---:B------:R-:W-:Y:S01]  /*7990*/  FFMA R12, R81.reuse, R87, R12 ;  /* 0x00000057510c7223 */ /* 0x040fe2000000000c */
[----:B------:R-:W-:Y:S01]  /*79a0*/  FFMA R13, R81, R88, R13 ;  /* 0x00000058510d7223 */ /* 0x000fe2000000000d */
[----:B------:R-:W-:Y:S01]  /*79b0*/  F2FP.SATFINITE.E4M3.F32.PACK_AB_MERGE_C R86, R7, R6, RZ ;  /* 0x000000060756723e */ /* 0x000fe200048070ff */
[C---:B------:R-:W-:Y:S01]  /*79c0*/  FMUL R7, R78.reuse, R24 ;  /* 0x000000184e077220 */ /* 0x040fe20000400000 */
[----:B------:R-:W-:Y:S01]  /*79d0*/  F2FP.SATFINITE.E4M3.F32.PACK_AB_MERGE_C R138, R11, R10, RZ ;  /* 0x0000000a0b8a723e */ /* 0x000fe200048070ff */
[C---:B------:R-:W-:Y:S01]  /*79e0*/  FMUL R10, R78.reuse, R25 ;  /* 0x000000194e0a7220 */ /* 0x040fe20000400000 */
[C---:B------:R-:W-:Y:S01]  /*79f0*/  FMUL R25, R78.reuse, R32 ;  /* 0x000000204e197220 */ /* 0x040fe20000400000 */
[----:B------:R-:W-:Y:S02]  /*7a00*/  HADD2.F32 R137, -RZ, R136.H1_H1 ;  /* 0x30000088ff897230 */ /* 0x000fe40000004100 */
[C---:B------:R-:W-:Y:S01]  /*7a10*/  FMUL R14, R78.reuse, R14 ;  /* 0x0000000e4e0e7220 */ /* 0x040fe20000400000 */
[----:B------:R-:W-:Y:S02]  /*7a20*/  HADD2.F32 R90, -RZ, R150.H1_H1 ;  /* 0x30000096ff5a7230 */ /* 0x000fe40000004100 */
[C---:B------:R-:W-:Y:S01]  /*7a30*/  FMUL R15, R78.reuse, R15 ;  /* 0x0000000f4e0f7220 */ /* 0x040fe20000400000 */
[--C-:B------:R-:W-:Y:S02]  /*7a40*/  HADD2.F32 R93, -RZ, R151.reuse.H0_H0 ;  /* 0x20000097ff5d7230 */ /* 0x100fe40000004100 */
[C---:B------:R-:W-:Y:S01]  /*7a50*/  FFMA R14, R81.reuse, R89, R14 ;  /* 0x00000059510e7223 */ /* 0x040fe2000000000e */
[----:B------:R-:W-:Y:S02]  /*7a60*/  HADD2.F32 R94, -RZ, R151.H1_H1 ;  /* 0x30000097ff5e7230 */ /* 0x000fe40000004100 */
[C---:B------:R-:W-:Y:S01]  /*7a70*/  FFMA R15, R81.reuse, R90, R15 ;  /* 0x0000005a510f7223 */ /* 0x040fe2000000000f */
[C---:B------:R-:W-:Y:S01]  /*7a80*/  FFMA R16, R81.reuse, R91, R16 ;  /* 0x0000005b51107223 */ /* 0x040fe20000000010 */
[----:B------:R-:W-:Y:S01]  /*7a90*/  FFMA R17, R81, R92, R17 ;  /* 0x0000005c51117223 */ /* 0x000fe20000000011 */
[C---:B------:R-:W-:Y:S01]  /*7aa0*/  FMUL R18, R78.reuse, R18 ;  /* 0x000000124e127220 */ /* 0x040fe20000400000 */
[C---:B------:R-:W-:Y:S01]  /*7ab0*/  FMUL R19, R78.reuse, R19 ;  /* 0x000000134e137220 */ /* 0x040fe20000400000 */
[--C-:B------:R-:W-:Y:S01]  /*7ac0*/  HADD2.F32 R96, -RZ, R152.reuse.H0_H0 ;  /* 0x20000098ff607230 */ /* 0x100fe20000004100 */
[----:B------:R-:W-:Y:S01]  /*7ad0*/  F2FP.SATFINITE.E4M3.F32.PACK_AB_MERGE_C R14, R15, R14, RZ ;  /* 0x0000000e0f0e723e */ /* 0x000fe200048070ff */
[C---:B------:R-:W-:Y:S01]  /*7ae0*/  FFMA R18, R81.reuse, R93, R18 ;  /* 0x0000005d51127223 */ /* 0x040fe20000000012 */
[C---:B------:R-:W-:Y:S01]  /*7af0*/  FFMA R19, R81.reuse, R94, R19 ;  /* 0x0000005e51137223 */ /* 0x040fe20000000013 */
[C---:B------:R-:W-:Y:S01]  /*7b00*/  FFMA R0, R81.reuse, R95, R0 ;  /* 0x0000005f51007223 */ /* 0x040fe20000000000 */
[----:B------:R-:W-:Y:S01]  /*7b10*/  FFMA R2, R81, R97, R2 ;  /* 0x0000006151027223 */ /* 0x000fe20000000002 */
[----:B------:R-:W-:Y:S02]  /*7b20*/  HADD2.F32 R99, -RZ, R152.H1_H1 ;  /* 0x30000098ff637230 */ /* 0x000fe40000004100 */
[C---:B------:R-:W-:Y:S01]  /*7b30*/  FMUL R3, R78.reuse, R22 ;  /* 0x000000164e037220 */ /* 0x040fe20000400000 */
[----:B------:R-:W-:Y:S01]  /*7b40*/  F2FP.SATFINITE.E4M3.F32.PACK_AB_MERGE_C R18, R19, R18, RZ ;  /* 0x000000121312723e */ /* 0x000fe200048070ff */
[C---:B------:R-:W-:Y:S01]  /*7b50*/  FMUL R22, R78.reuse, R29 ;  /* 0x0000001d4e167220 */ /* 0x040fe20000400000 */
[C---:B------:R-:W-:Y:S01]  /*7b60*/  FMUL R29, R78.reuse, R36 ;  /* 0x000000244e1d7220 */ /* 0x040fe20000400000 */
[C---:B------:R-:W-:Y:S01]  /*7b70*/  FFMA R3, R81.reuse, R96, R3 ;  /* 0x0000006051037223 */ /* 0x040fe20000000003 */
[C---:B------:R-:W-:Y:S01]  /*7b80*/  FMUL R6, R78.reuse, R23 ;  /* 0x000000174e067220 */ /* 0x040fe20000400000 */
[--C-:B------:R-:W-:Y:S02]  /*7b90*/  HADD2.F32 R100, -RZ, R153.reuse.H0_H0 ;  /* 0x20000099ff647230 */ /* 0x100fe40000004100 */
[C---:B------:R-:W-:Y:S01]  /*7ba0*/  FMUL R11, R78.reuse, R26 ;  /* 0x0000001a4e0b7220 */ /* 0x040fe20000400000 */
[----:B------:R-:W-:Y:S02]  /*7bb0*/  HADD2.F32 R103, -RZ, R153.H1_H1 ;  /* 0x30000099ff677230 */ /* 0x000fe40000004100 */
[C---:B------:R-:W-:Y:S01]  /*7bc0*/  FFMA R6, R81.reuse, R99, R6 ;  /* 0x0000006351067223 */ /* 0x040fe20000000006 */
[C---:B------:R-:W-:Y:S01]  /*7bd0*/  FFMA R7, R81.reuse, R98, R7 ;  /* 0x0000006251077223 */ /* 0x040fe20000000007 */
[C---:B------:R-:W-:Y:S01]  /*7be0*/  FFMA R10, R81.reuse, R101, R10 ;  /* 0x00000065510a7223 */ /* 0x040fe2000000000a */
[C---:B------:R-:W-:Y:S01]  /*7bf0*/  FFMA R11, R81.reuse, R100, R11 ;  /* 0x00000064510b7223 */ /* 0x040fe2000000000b */
[----:B------:R-:W-:Y:S01]  /*7c00*/  FMUL R26, R78, R33 ;  /* 0x000000214e1a7220 */ /* 0x000fe20000400000 */
[----:B------:R-:W-:Y:S01]  /*7c10*/  F2FP.SATFINITE.E4M3.F32.PACK_AB_MERGE_C R3, R6, R3, RZ ;  /* 0x000000030603723e */ /* 0x000fe200048070ff */
[C---:B------:R-:W-:Y:S01]  /*7c20*/  FMUL R33, R78.reuse, R40 ;  /* 0x000000284e217220 */ /* 0x040fe20000400000 */
        /* <DEDUP_REMOVED lines=8> */
[C---:B------:R-:W-:Y:S01]  /*7cb0*/  FMUL R30, R78.reuse, R37 ;  /* 0x000000254e1e7220 */ /* 0x040fe20000400000 */
[C---:B------:R-:W-:Y:S01]  /*7cc0*/  FMUL R37, R78.reuse, R44 ;  /* 0x0000002c4e257220 */ /* 0x040fe20000400000 */
[C---:B------:R-:W-:Y:S01]  /*7cd0*/  FMUL R24, R78.reuse, R31 ;  /* 0x0000001f4e187220 */ /* 0x040fe20000400000 */
[----:B------:R-:W-:Y:S01]  /*7ce0*/  F2FP.F16.E4M3.UNPACK_B R158, R158.H1 ;  /* 0x0000009eff9e723e */ /* 0x000fe200030006ff */
[--C-:B------:R-:W-:Y:S02]  /*7cf0*/  HADD2.F32 R108, -RZ, R155.reuse.H0_H0 ;  /* 0x2000009bff6c7230 */ /* 0x100fe40000004100 */
[----:B------:R-:W-:Y:S01]  /*7d00*/  FMUL R27, R78, R34 ;  /* 0x000000224e1b7220 */ /* 0x000fe20000400000 */
[----:B------:R-:W-:Y:S02]  /*7d10*/  HADD2.F32 R111, -RZ, R155.H1_H1 ;  /* 0x3000009bff6f7230 */ /* 0x000fe40000004100 */
[C---:B------:R-:W-:Y:S01]  /*7d20*/  FFMA R24, R81.reuse, R107, R24 ;  /* 0x0000006b51187223 */ /* 0x040fe20000000018 */
[----:B------:R-:W-:Y:S01]  /*7d30*/  F2FP.F16.E4M3.UNPACK_B R159, R159.H1 ;  /* 0x0000009fff9f723e */ /* 0x000fe200030006ff */
[C---:B------:R-:W-:Y:S01]  /*7d40*/  FFMA R25, R81.reuse, R106, R25 ;  /* 0x0000006a51197223 */ /* 0x040fe20000000019 */
[C---:B------:R-:W-:Y:S01]  /*7d50*/  FFMA R26, R81.reuse, R109, R26 ;  /* 0x0000006d511a7223 */ /* 0x040fe2000000001a */
[----:B------:R-:W-:Y:S01]  /*7d60*/  F2FP.F16.E4M3.UNPACK_B R160, R160.H1 ;  /* 0x000000a0ffa0723e */ /* 0x000fe200030006ff */
[C---:B------:R-:W-:Y:S01]  /*7d70*/  FFMA R27, R81.reuse, R108, R27 ;  /* 0x0000006c511b7223 */ /* 0x040fe2000000001b */
[----:B------:R-:W-:Y:S01]  /*7d80*/  F2FP.SATFINITE.E4M3.F32.PACK_AB_MERGE_C R6, R24, R23, RZ ;  /* 0x000000171806723e */ /* 0x000fe200048070ff */
[C---:B------:R-:W-:Y:S01]  /*7d90*/  FMUL R34, R78.reuse, R41 ;  /* 0x000000294e227220 */ /* 0x040fe20000400000 */
[C---:B------:R-:W-:Y:S01]  /*7da0*/  FMUL R41, R78.reuse, R48 ;  /* 0x000000304e297220 */ /* 0x040fe20000400000 */
[----:B------:R-:W-:Y:S01]  /*7db0*/  FMUL R28, R78, R35 ;  /* 0x000000234e1c7220 */ /* 0x000fe20000400000 */
[----:B------:R-:W-:Y:S01]  /*7dc0*/  F2FP.F16.E4M3.UNPACK_B R161, R161.H1 ;  /* 0x000000a1ffa1723e */ /* 0x000fe200030006ff */
[--C-:B------:R-:W-:Y:S01]  /*7dd0*/  HADD2.F32 R112, -RZ, R156.reuse.H0_H0 ;  /* 0x2000009cff707230 */ /* 0x100fe20000004100 */
[----:B------:R-:W-:Y:S01]  /*7de0*/  F2FP.SATFINITE.E4M3.F32.PACK_AB_MERGE_C R6, R22, R21, R6 ;  /* 0x000000151606723e */ /* 0x000fe20004807006 */
[C---:B------:R-:W-:Y:S01]  /*7df0*/  FFMA R28, R81.reuse, R111, R28 ;  /* 0x0000006f511c7223 */ /* 0x040fe2000000001c */
[C---:B------:R-:W-:Y:S01]  /*7e00*/  FFMA R29, R81.reuse, R110, R29 ;  /* 0x0000006e511d7223 */ /* 0x040fe2000000001d */
[C---:B------:R-:W-:Y:S01]  /*7e10*/  FFMA R30, R81.reuse, R113, R30 ;  /* 0x00000071511e7223 */ /* 0x040fe2000000001e */
[----:B------:R-:W-:Y:S02]  /*7e20*/  HADD2.F32 R115, -RZ, R156.H1_H1 ;  /* 0x3000009cff737230 */ /* 0x000fe40000004100 */
[C---:B------:R-:W-:Y:S01]  /*7e30*/  FMUL R31, R78.reuse, R38 ;  /* 0x000000264e1f7220 */ /* 0x040fe20000400000 */
[----:B------:R-:W-:Y:S01]  /*7e40*/  F2FP.F16.E4M3.UNPACK_B R162, R162.H1 ;  /* 0x000000a2ffa2723e */ /* 0x000fe200030006ff */
[C---:B------:R-:W-:Y:S01]  /*7e50*/  FMUL R38, R78.reuse, R45 ;  /* 0x0000002d4e267220 */ /* 0x040fe20000400000 */
[C---:B------:R-:W-:Y:S01]  /*7e60*/  FMUL R45, R78.reuse, R52 ;  /* 0x000000344e2d7220 */ /* 0x040fe20000400000 */
[----:B------:R-:W-:Y:S01]  /*7e70*/  F2FP.F16.E4M3.UNPACK_B R163, R163.H1 ;  /* 0x000000a3ffa3723e */ /* 0x000fe200030006ff */
[----:B------:R-:W-:Y:S01]  /*7e80*/  FFMA R31, R81, R112, R31 ;  /* 0x00000070511f7223 */ /* 0x000fe2000000001f */
[----:B------:R-:W-:Y:S01]  /*7e90*/  FMUL R52, R78, R59 ;  /* 0x0000003b4e347220 */ /* 0x000fe20000400000 */
[----:B------:R-:W-:Y:S01]  /*7ea0*/  IADD3 R76, PT, PT, R76, 0x1, RZ ;  /* 0x000000014c4c7810 */ /* 0x000fe20007ffe0ff */
[C---:B------:R-:W-:Y:S01]  /*7eb0*/  FMUL R59, R78.reuse, R66 ;  /* 0x000000424e3b7220 */ /* 0x040fe20000400000 */
[----:B------:R-:W-:Y:S01]  /*7ec0*/  F2FP.SATFINITE.E4M3.F32.PACK_AB_MERGE_C R66, R13, R12, R14 ;  /* 0x0000000c0d42723e */ /* 0x000fe2000480700e */
[C---:B------:R-:W-:Y:S01]  /*7ed0*/  FMUL R32, R78.reuse, R39 ;  /* 0x000000274e207220 */ /* 0x040fe20000400000 */
[--C-:B------:R-:W-:Y:S02]  /*7ee0*/  HADD2.F32 R116, -RZ, R157.reuse.H0_H0 ;  /* 0x2000009dff747230 */ /* 0x100fe40000004100 */
[C---:B------:R-:W-:Y:S01]  /*7ef0*/  FMUL R35, R78.reuse, R42 ;  /* 0x0000002a4e237220 */ /* 0x040fe20000400000 */
[----:B------:R-:W-:Y:S02]  /*7f00*/  HADD2.F32 R119, -RZ, R157.H1_H1 ;  /* 0x3000009dff777230 */ /* 0x000fe40000004100 */
[C---:B------:R-:W-:Y:S01]  /*7f10*/  FFMA R32, R81.reuse, R115, R32 ;  /* 0x0000007351207223 */ /* 0x040fe20000000020 */
[----:B------:R-:W-:Y:S01]  /*7f20*/  FMUL R36, R78, R43 ;  /* 0x0000002b4e247220 */ /* 0x000fe20000400000 */
[C---:B------:R-:W-:Y:S01]  /*7f30*/  FFMA R33, R81.reuse, R114, R33 ;  /* 0x0000007251217223 */ /* 0x040fe20000000021 */
[C---:B------:R-:W-:Y:S01]  /*7f40*/  FFMA R34, R81.reuse, R117, R34 ;  /* 0x0000007551227223 */ /* 0x040fe20000000022 */
[--C-:B------:R-:W-:Y:S01]  /*7f50*/  HADD2.F32 R120, -RZ, R158.reuse.H0_H0 ;  /* 0x2000009eff787230 */ /* 0x100fe20000004100 */
[----:B------:R-:W-:Y:S01]  /*7f60*/  F2FP.SATFINITE.E4M3.F32.PACK_AB_MERGE_C R32, R32, R31, RZ ;  /* 0x0000001f2020723e */ /* 0x000fe200048070ff */
[C---:B------:R-:W-:Y:S01]  /*7f70*/  FFMA R35, R81.reuse, R116, R35 ;  /* 0x0000007451237223 */ /* 0x040fe20000000023 */
[----:B------:R-:W-:Y:S02]  /*7f80*/  HADD2.F32 R123, -RZ, R158.H1_H1 ;  /* 0x3000009eff7b7230 */ /* 0x000fe40000004100 */
[----:B------:R-:W-:Y:S01]  /*7f90*/  FMUL R39, R78, R46 ;  /* 0x0000002e4e277220 */ /* 0x000fe20000400000 */
[----:B------:R-:W-:Y:S01]  /*7fa0*/  F2FP.SATFINITE.E4M3.F32.PACK_AB_MERGE_C R32, R30, R29, R32 ;  /* 0x0000001d1e20723e */ /* 0x000fe20004807020 */
[C---:B------:R-:W-:Y:S01]  /*7fb0*/  FFMA R36, R81.reuse, R119, R36 ;  /* 0x0000007751247223 */ /* 0x040fe20000000024 */
[C---:B------:R-:W-:Y:S01]  /*7fc0*/  FMUL R40, R78.reuse, R47 ;  /* 0x0000002f4e287220 */ /* 0x040fe20000400000 */
[C---:B------:R-:W-:Y:S01]  /*7fd0*/  FFMA R37, R81.reuse, R118, R37 ;  /* 0x0000007651257223 */ /* 0x040fe20000000025 */
[C---:B------:R-:W-:Y:S01]  /*7fe0*/  FFMA R38, R81.reuse, R121, R38 ;  /* 0x0000007951267223 */ /* 0x040fe20000000026 */
[C---:B------:R-:W-:Y:S01]  /*7ff0*/  FMUL R42, R78.reuse, R49 ;  /* 0x000000314e2a7220 */ /* 0x040fe20000400000 */
[--C-:B------:R-:W-:Y:S02]  /*8000*/  HADD2.F32 R124, -RZ, R159.reuse.H0_H0 ;  /* 0x2000009fff7c7230 */ /* 0x100fe40000004100 */
[C---:B------:R-:W-:Y:S01]  /*8010*/  FFMA R39, R81.reuse, R120, R39 ;  /* 0x0000007851277223 */ /* 0x040fe20000000027 */
[----:B------:R-:W-:Y:S02]  /*8020*/  HADD2.F32 R127, -RZ, R159.H1_H1 ;  /* 0x3000009fff7f7230 */ /* 0x000fe40000004100 */
[C---:B------:R-:W-:Y:S01]  /*8030*/  FMUL R43, R78.reuse, R50 ;  /* 0x000000324e2b7220 */ /* 0x040fe20000400000 */
[C---:B------:R-:W-:Y:S01]  /*8040*/  FFMA R40, R81.reuse, R123, R40 ;  /* 0x0000007b51287223 */ /* 0x040fe20000000028 */
[C---:B------:R-:W-:Y:S01]  /*8050*/  FMUL R44, R78.reuse, R51 ;  /* 0x000000334e2c7220 */ /* 0x040fe20000400000 */
[C---:B------:R-:W-:Y:S01]  /*8060*/  FFMA R41, R81.reuse, R122, R41 ;  /* 0x0000007a51297223 */ /* 0x040fe20000000029 */
[C---:B------:R-:W-:Y:S01]  /*8070*/  FMUL R50, R78.reuse, R57 ;  /* 0x000000394e327220 */ /* 0x040fe20000400000 */
[C---:B------:R-:W-:Y:S01]  /*8080*/  FMUL R57, R78.reuse, R64 ;  /* 0x000000404e397220 */ /* 0x040fe20000400000 */
[----:B------:R-:W-:Y:S01]  /*8090*/  FFMA R42, R81, R125, R42 ;  /* 0x0000007d512a7223 */ /* 0x000fe2000000002a */
[C---:B------:R-:W-:Y:S01]  /*80a0*/  FMUL R46, R78.reuse, R53 ;  /* 0x000000354e2e7220 */ /* 0x040fe20000400000 */
[--C-:B------:R-:W-:Y:S01]  /*80b0*/  HADD2.F32 R128, -RZ, R160.reuse.H0_H0 ;  /* 0x200000a0ff807230 */ /* 0x100fe20000004100 */
[----:B------:R-:W-:Y:S01]  /*80c0*/  F2FP.SATFINITE.E4M3.F32.PACK_AB_MERGE_C R64, R5, R4, R86 ;  /* 0x000000040540723e */ /* 0x000fe20004807056 */
[C---:B------:R-:W-:Y:S01]  /*80d0*/  FMUL R51, R78.reuse, R58 ;  /* 0x0000003a4e337220 */ /* 0x040fe20000400000 */
[C---:B------:R-:W-:Y:S01]  /*80e0*/  FMUL R53, R78.reuse, R60 ;  /* 0x0000003c4e357220 */ /* 0x040fe20000400000 */
[C---:B------:R-:W-:Y:S01]  /*80f0*/  FFMA R43, R81.reuse, R124, R43 ;  /* 0x0000007c512b7223 */ /* 0x040fe2000000002b */
[----:B------:R-:W-:Y:S02]  /*8100*/  HADD2.F32 R131, -RZ, R160.H1_H1 ;  /* 0x300000a0ff837230 */ /* 0x000fe40000004100 */
[C---:B------:R-:W-:Y:S01]  /*8110*/  FMUL R47, R78.reuse, R54 ;  /* 0x000000364e2f7220 */ /* 0x040fe20000400000 */
[C---:B------:R-:W-:Y:S01]  /*8120*/  FMUL R58, R78.reuse, R65 ;  /* 0x000000414e3a7220 */ /* 0x040fe20000400000 */
[----:B------:R-:W-:Y:S01]  /*8130*/  FMUL R60, R78, R67 ;  /* 0x000000434e3c7220 */ /* 0x000fe20000400000 */
[----:B------:R-:W-:Y:S01]  /*8140*/  F2FP.SATFINITE.E4M3.F32.PACK_AB_MERGE_C R5, R20, R11, RZ ;  /* 0x0000000b1405723e */ /* 0x000fe200048070ff */
[----:B------:R-:W-:Y:S01]  /*8150*/  FFMA R44, R81, R127, R44 ;  /* 0x0000007f512c7223 */ /* 0x000fe2000000002c */
[C---:B------:R-:W-:Y:S01]  /*8160*/  FMUL R48, R78.reuse, R55 ;  /* 0x000000374e307220 */ /* 0x040fe20000400000 */
[----:B------:R-:W-:Y:S01]  /*8170*/  F2FP.SATFINITE.E4M3.F32.PACK_AB_MERGE_C R65, R9, R8, R138 ;  /* 0x000000080941723e */ /* 0x000fe2000480708a */
[----:B------:R-:W-:Y:S01]  /*8180*/  FFMA R45, R81, R126, R45 ;  /* 0x0000007e512d7223 */ /* 0x000fe2000000002d */
[----:B------:R-:W-:Y:S01]  /*8190*/  F2FP.SATFINITE.E4M3.F32.PACK_AB_MERGE_C R67, R17, R16, R18 ;  /* 0x000000101143723e */ /* 0x000fe20004807012 */
[----:B------:R-:W-:Y:S01]  /*81a0*/  FMUL R49, R78, R56 ;  /* 0x000000384e317220 */ /* 0x000fe20000400000 */
[C---:B------:R-:W-:Y:S01]  /*81b0*/  FFMA R46, R81.reuse, R129, R46 ;  /* 0x00000081512e7223 */ /* 0x040fe2000000002e */
[--C-:B------:R-:W-:Y:S02]  /*81c0*/  HADD2.F32 R132, -RZ, R161.reuse.H0_H0 ;  /* 0x200000a1ff847230 */ /* 0x100fe40000004100 */
[C---:B------:R-:W-:Y:S01]  /*81d0*/  FFMA R47, R81.reuse, R128, R47 ;  /* 0x00000080512f7223 */ /* 0x040fe2000000002f */
[----:B------:R1:W-:Y:S01]  /*81e0*/  STS.128 [R172+UR49+0x6200], R64 ;  /* 0x00620040ac007988 */ /* 0x0003e20008000c31 */
[----:B------:R-:W-:Y:S01]  /*81f0*/  HADD2.F32 R135, -RZ, R161.H1_H1 ;  /* 0x300000a1ff877230 */ /* 0x000fe20000004100 */
[----:B------:R-:W-:Y:S01]  /*8200*/  F2FP.SATFINITE.E4M3.F32.PACK_AB_MERGE_C R5, R10, R7, R5 ;  /* 0x000000070a05723e */ /* 0x000fe20004807005 */
[C---:B------:R-:W-:Y:S01]  /*8210*/  FFMA R48, R81.reuse, R131, R48 ;  /* 0x0000008351307223 */ /* 0x040fe20000000030 */
[----:B------:R-:W-:Y:S01]  /*8220*/  F2FP.SATFINITE.E4M3.F32.PACK_AB_MERGE_C R7, R28, R27, RZ ;  /* 0x0000001b1c07723e */ /* 0x000fe200048070ff */
        /* <DEDUP_REMOVED lines=8> */
[----:B------:R-:W-:Y:S01]  /*82b0*/  FMUL R56, R78, R63 ;  /* 0x0000003f4e387220 */ /* 0x000fe20000400000 */
[----:B------:R-:W-:Y:S01]  /*82c0*/  F2FP.SATFINITE.E4M3.F32.PACK_AB_MERGE_C R4, R2, R0, R3 ;  /* 0x000000000204723e */ /* 0x000fe20004807003 */
[C---:B------:R-:W-:Y:S01]  /*82d0*/  FFMA R53, R81.reuse, R134, R53 ;  /* 0x0000008651357223 */ /* 0x040fe20000000035 */
[----:B------:R-:W-:Y:S01]  /*82e0*/  F2FP.SATFINITE.E4M3.F32.PACK_AB_MERGE_C R7, R26, R25, R7 ;  /* 0x000000191a07723e */ /* 0x000fe20004807007 */
[C---:B------:R-:W-:Y:S01]  /*82f0*/  FFMA R54, R81.reuse, R137, R54 ;  /* 0x0000008951367223 */ /* 0x040fe20000000036 */
[--C-:B------:R-:W-:Y:S02]  /*8300*/  HADD2.F32 R84, -RZ, R163.reuse.H0_H0 ;  /* 0x200000a3ff547230 */ /* 0x100fe40000004100 */
[C---:B------:R-:W-:Y:S01]  /*8310*/  FFMA R55, R81.reuse, R136, R55 ;  /* 0x0000008851377223 */ /* 0x040fe20000000037 */
[----:B------:R-:W-:Y:S01]  /*8320*/  HADD2.F32 R85, -RZ, R163.H1_H1 ;  /* 0x300000a3ff557230 */ /* 0x000fe20000004100 */
[----:B------:R1:W-:Y:S01]  /*8330*/  STS.128 [R204+0x6010], R4 ;  /* 0x00601004cc007388 */ /* 0x0003e20000000c00 */
[----:B------:R-:W-:Y:S01]  /*8340*/  F2FP.SATFINITE.E4M3.F32.PACK_AB_MERGE_C R35, R36, R35, RZ ;  /* 0x000000232423723e */ /* 0x000fe200048070ff */
[C---:B------:R-:W-:Y:S01]  /*8350*/  FFMA R56, R81.reuse, R139, R56 ;  /* 0x0000008b51387223 */ /* 0x040fe20000000038 */
[----:B------:R-:W-:Y:S01]  /*8360*/  F2FP.SATFINITE.E4M3.F32.PACK_AB_MERGE_C R39, R40, R39, RZ ;  /* 0x000000272827723e */ /* 0x000fe200048070ff */
[C---:B------:R-:W-:Y:S01]  /*8370*/  FFMA R57, R81.reuse, R82, R57 ;  /* 0x0000005251397223 */ /* 0x040fe20000000039 */
[----:B------:R-:W-:Y:S01]  /*8380*/  F2FP.SATFINITE.E4M3.F32.PACK_AB_MERGE_C R43, R44, R43, RZ ;  /* 0x0000002b2c2b723e */ /* 0x000fe200048070ff */
[C---:B------:R-:W-:Y:S01]  /*8390*/  FFMA R58, R81.reuse, R83, R58 ;  /* 0x00000053513a7223 */ /* 0x040fe2000000003a */
[C---:B------:R-:W-:Y:S01]  /*83a0*/  FFMA R59, R81.reuse, R84, R59 ;  /* 0x00000054513b7223 */ /* 0x040fe2000000003b */
[----:B------:R-:W-:Y:S01]  /*83b0*/  F2FP.SATFINITE.E4M3.F32.PACK_AB_MERGE_C R33, R34, R33, R35 ;  /* 0x000000212221723e */ /* 0x000fe20004807023 */
        /* <DEDUP_REMOVED lines=11> */
[----:B------:R-:W-:Y:S05]  /*8470*/  F2FP.SATFINITE.E4M3.F32.PACK_AB_MERGE_C R51, R58, R57, R59 ;  /* 0x000000393a33723e */ /* 0x000fea000480703b */
        /* <DEDUP_REMOVED lines=9> */
[----:B------:R-:W-:Y:S02]  /*8510*/  UIADD3 UR8, UP0, UPT, UR52, 0x680, URZ ;  /* 0x0000068034087890 */ /* 0x000fe4000ff1e0ff */
[----:B------:R-:W-:Y:S02]  /*8520*/  UIADD3 UR5, UPT, UPT, UR41, 0x40, URZ ;  /* 0x0000004029057890 */ /* 0x000fe4000fffe0ff */
[----:B------:R-:W-:Y:S02]  /*8530*/  UIADD3 UR4, UPT, UPT, UR49, 0x6200, URZ ;  /* 0x0000620031047890 */ /* 0x000fe4000fffe0ff */
[----:B------:R-:W-:Y:S01]  /*8540*/  UIADD3.X UR9, UPT, UPT, URZ, UR53, URZ, UP0, !UPT ;  /* 0x00000035ff097290 */ /* 0x000fe200087fe4ff */
[----:B------:R-:W-:Y:S01]  /*8550*/  UMOV UR6, UR42 ;  /* 0x0000002a00067c82 */ /* 0x000fe20008000000 */
[----:B------:R-:W-:Y:S07]  /*8560*/  UMOV UR7, UR36 ;  /* 0x0000002400077c82 */ /* 0x000fee0008000000 */
[----:B------:R2:W-:Y:S01]  /*8570*/  UTMASTG.3D [UR4], [UR8] ;  /* 0x00000004080073b5 */ /* 0x0005e20008010000 */
[----:B------:R0:W-:Y:S01]  /*8580*/  UTMACMDFLUSH ;  /* 0x00000000000079b7 */ /* 0x0001e20000000000 */
[----:B--2---:R-:W-:Y:S04]  /*8590*/  DEPBAR.LE SB0, 0x1 ;  /* 0x000080400000791a */ /* 0x004fe80000000000 */
.L_x_113:
[----:B------:R-:W-:Y:S05]  /*85a0*/  BSYNC.RECONVERGENT B0 ;  /* 0x0000000000007941 */ /* 0x000fea0003800200 */
.L_x_112:
[----:B------:R-:W-:Y:S01]  /*85b0*/  BAR.SYNC.DEFER_BLOCKING 0x1, 0x80 ;  /* 0x0042000000007b1d */ /* 0x000fe20000010000 */
[----:B------:R-:W-:Y:S01]  /*85c0*/  ISETP.NE.AND P2, PT, R194, RZ, PT ;  /* 0x000000ffc200720c */ /* 0x000fe20003f45270 */
[----:B------:R-:W-:Y:S01]  /*85d0*/  IMAD.IADD R20, R75, 0x1, R147 ;  /* 0x000000014b147824 */ /* 0x000fe200078e0293 */
[----:B------:R-:W-:Y:S01]  /*85e0*/  ISETP.NE.AND P0, PT, R195, 0x2, PT ;  /* 0x00000002c300780c */ /* 0x000fe20003f05270 */
[----:B------:R-:W-:Y:S01]  /*85f0*/  IMAD.IADD R21, R77, 0x1, R170 ;  /* 0x000000014d157824 */ /* 0x000fe200078e02aa */
[----:B------:R-:W-:Y:S02]  /*8600*/  ISETP.NE.AND P1, PT, R76, 0x4, PT ;  /* 0x000000044c00780c */ /* 0x000fe40003f25270 */
[----:B------:R-:W-:Y:S02]  /*8610*/  SEL R3, RZ, 0x1, P0 ;  /* 0x00000001ff037807 */ /* 0x000fe40000000000 */
[----:B------:R-:W-:Y:S02]  /*8620*/  SEL R0, RZ, 0x1, P1 ;  /* 0x00000001ff007807 */ /* 0x000fe40000800000 */
[----:B------:R-:W-:Y:S02]  /*8630*/  LOP3.LUT R182, R182, R3, RZ, 0x3c, !PT ;  /* 0x00000003b6b67212 */ /* 0x000fe400078e3cff */
[----:B------:R-:W-:Y:S02]  /*8640*/  LOP3.LUT R183, R183, R0, RZ, 0x3c, !PT ;  /* 0x00000000b7b77212 */ /* 0x000fe400078e3cff */
[----:B------:R-:W-:Y:S02]  /*8650*/  @P2 R2UR UR36, R179 ;  /* 0x00000000b32422ca */ /* 0x000fe400000e0000 */
[----:B------:R-:W-:Y:S02]  /*8660*/  SEL R195, R195, RZ, P0 ;  /* 0x000000ffc3c37207 */ /* 0x000fe40000000000 */
[----:B------:R-:W-:Y:S01]  /*8670*/  SEL R76, R76, RZ, P1 ;  /* 0x000000ff4c4c7207 */ /* 0x000fe20000800000 */
[----:B------:R-:W-:Y:S10]  /*8680*/  @P2 BRA `(.L_x_114) ;  /* 0xffffffc400bc2947 */ /* 0x000ff4000383ffff */
[----:B------:R-:W-:Y:S05]  /*8690*/  EXIT ;  /* 0x000000000000794d */ /* 0x000fea0003800000 */
.L_x_20:
[----:B--2---:R2:W1:Y:S02]  /*86a0*/  SYNCS.PHASECHK.TRANS64.TRYWAIT P0, [R3+URZ+0x160], R2 ;  /* 0x00016002030075a7 */ /* 0x00446400080011ff */
[----:B-1----:R-:W-:Y:S05]  /*86b0*/  @!P0 NANOSLEEP.SYNCS 0x989680 ;  /* 0x009896800000895d */ /* 0x002fea0003900000 */
[----:B------:R-:W1:Y:S02]  /*86c0*/  @!P0 SYNCS.PHASECHK.TRANS64 P0, [R3+URZ+0x160], R2 ;  /* 0x00016002030085a7 */ /* 0x000e6400080010ff */
[----:B-1----:R-:W-:Y:S05]  /*86d0*/  @!P0 BRA `(.L_x_20) ;  /* 0xfffffffc00f08947 */ /* 0x002fea000383ffff */
[----:B------:R-:W-:Y:S05]  /*86e0*/  BRA `(.L_x_115) ;  /* 0xffffff8c00f87947 */ /* 0x000fea000383ffff */
.L_x_23:
[----:B-1----:R-:W-:-:S07]  /*86f0*/  MOV R2, UR33 ;  /* 0x0000002100027c02 */ /* 0x002fce0008000f00 */
.L_x_116:
[----:B-1----:R1:W2:Y:S02]  /*8700*/  SYNCS.PHASECHK.TRANS64.TRYWAIT P0, [R2+URZ+0x60], R5 ;  /* 0x00006005020075a7 */ /* 0x0022a400080011ff */
[----:B--2---:R-:W-:Y:S05]  /*8710*/  @!P0 NANOSLEEP.SYNCS 0x989680 ;  /* 0x009896800000895d */ /* 0x004fea0003900000 */
[----:B------:R-:W2:Y:S02]  /*8720*/  @!P0 SYNCS.PHASECHK.TRANS64 P0, [R2+URZ+0x60], R5 ;  /* 0x00006005020085a7 */ /* 0x000ea400080010ff */
[----:B--2---:R-:W-:Y:S05]  /*8730*/  @!P0 BRA `(.L_x_116) ;  /* 0xfffffffc00f08947 */ /* 0x004fea000383ffff */
[----:B------:R-:W-:Y:S05]  /*8740*/  BRA `(.L_x_22) ;  /* 0xffffff9000487947 */ /* 0x000fea000383ffff */
.L_x_29:
[----:B-1----:R-:W-:-:S07]  /*8750*/  MOV R2, UR17 ;  /* 0x0000001100027c02 */ /* 0x002fce0008000f00 */
.L_x_117:
[----:B-1----:R1:W2:Y:S02]  /*8760*/  SYNCS.PHASECHK.TRANS64.TRYWAIT P0, [R2+URZ+0x60], R5 ;  /* 0x00006005020075a7 */ /* 0x0022a400080011ff */
[----:B--2---:R-:W-:Y:S05]  /*8770*/  @!P0 NANOSLEEP.SYNCS 0x989680 ;  /* 0x009896800000895d */ /* 0x004fea0003900000 */
[----:B------:R-:W2:Y:S02]  /*8780*/  @!P0 SYNCS.PHASECHK.TRANS64 P0, [R2+URZ+0x60], R5 ;  /* 0x00006005020085a7 */ /* 0x000ea400080010ff */
[----:B--2---:R-:W-:Y:S05]  /*8790*/  @!P0 BRA `(.L_x_117) ;  /* 0xfffffffc00f08947 */ /* 0x004fea000383ffff */
[----:B------:R-:W-:Y:S05]  /*87a0*/  BRA `(.L_x_28) ;  /* 0xffffff9000ec7947 */ /* 0x000fea000383ffff */
.L_x_33:
[----:B-1----:R1:W2:Y:S02]  /*87b0*/  SYNCS.PHASECHK.TRANS64.TRYWAIT P0, [R2+URZ+0xf0], R3 ;  /* 0x0000f003020075a7 */ /* 0x0022a400080011ff */
[----:B--2---:R-:W-:Y:S05]  /*87c0*/  @!P0 NANOSLEEP.SYNCS 0x989680 ;  /* 0x009896800000895d */ /* 0x004fea0003900000 */
[----:B------:R-:W2:Y:S02]  /*87d0*/  @!P0 SYNCS.PHASECHK.TRANS64 P0, [R2+URZ+0xf0], R3 ;  /* 0x0000f003020085a7 */ /* 0x000ea400080010ff */
[----:B--2---:R-:W-:Y:S05]  /*87e0*/  @!P0 BRA `(.L_x_33) ;  /* 0xfffffffc00f08947 */ /* 0x004fea000383ffff */
[----:B------:R-:W-:Y:S05]  /*87f0*/  BRA `(.L_x_118) ;  /* 0xffffff9400787947 */ /* 0x000fea000383ffff */
.L_x_37:
[----:B----4-:R-:W-:-:S07]  /*8800*/  MOV R0, UR5 ;  /* 0x0000000500007c02 */ /* 0x010fce0008000f00 */
.L_x_119:
[----:B-1----:R1:W2:Y:S02]  /*8810*/  SYNCS.PHASECHK.TRANS64.TRYWAIT P0, [R0+URZ], R3 ;  /* 0x00000003000075a7 */ /* 0x0022a400080011ff */
[----:B--2---:R-:W-:Y:S05]  /*8820*/  @!P0 NANOSLEEP.SYNCS 0x989680 ;  /* 0x009896800000895d */ /* 0x004fea0003900000 */
[----:B------:R-:W2:Y:S02]  /*8830*/  @!P0 SYNCS.PHASECHK.TRANS64 P0, [R0+URZ], R3 ;  /* 0x00000003000085a7 */ /* 0x000ea400080010ff */
[----:B--2---:R-:W-:Y:S05]  /*8840*/  @!P0 BRA `(.L_x_119) ;  /* 0xfffffffc00f08947 */ /* 0x004fea000383ffff */
[----:B------:R-:W-:Y:S05]  /*8850*/  BRA `(.L_x_120) ;  /* 0xffffff9800e87947 */ /* 0x000fea000383ffff */
.L_x_38:
[----:B----4-:R-:W-:-:S07]  /*8860*/  MOV R0, UR5 ;  /* 0x0000000500007c02 */ /* 0x010fce0008000f00 */
.L_x_121:
[----:B-1----:R1:W2:Y:S02]  /*8870*/  SYNCS.PHASECHK.TRANS64.TRYWAIT P0, [R0+URZ], R3 ;  /* 0x00000003000075a7 */ /* 0x0022a400080011ff */
[----:B--2---:R-:W-:Y:S05]  /*8880*/  @!P0 NANOSLEEP.SYNCS 0x989680 ;  /* 0x009896800000895d */ /* 0x004fea0003900000 */
[----:B------:R-:W2:Y:S02]  /*8890*/  @!P0 SYNCS.PHASECHK.TRANS64 P0, [R0+URZ], R3 ;  /* 0x00000003000085a7 */ /* 0x000ea400080010ff */
[----:B--2---:R-:W-:Y:S05]  /*88a0*/  @!P0 BRA `(.L_x_121) ;  /* 0xfffffffc00f08947 */ /* 0x004fea000383ffff */
[----:B------:R-:W-:Y:S05]  /*88b0*/  BRA `(.L_x_122) ;  /* 0xffffff9800f47947 */ /* 0x000fea000383ffff */
.L_x_39:
[----:B----4-:R-:W-:-:S07]  /*88c0*/  MOV R0, UR5 ;  /* 0x0000000500007c02 */ /* 0x010fce0008000f00 */
.L_x_123:
[----:B-1----:R1:W2:Y:S02]  /*88d0*/  SYNCS.PHASECHK.TRANS64.TRYWAIT P0, [R0+URZ], R3 ;  /* 0x00000003000075a7 */ /* 0x0022a400080011ff */
[----:B--2---:R-:W-:Y:S05]  /*88e0*/  @!P0 NANOSLEEP.SYNCS 0x989680 ;  /* 0x009896800000895d */ /* 0x004fea0003900000 */
[----:B------:R-:W2:Y:S02]  /*88f0*/  @!P0 SYNCS.PHASECHK.TRANS64 P0, [R0+URZ], R3 ;  /* 0x00000003000085a7 */ /* 0x000ea400080010ff */
[----:B--2---:R-:W-:Y:S05]  /*8900*/  @!P0 BRA `(.L_x_123) ;  /* 0xfffffffc00f08947 */ /* 0x004fea000383ffff */
[----:B------:R-:W-:Y:S05]  /*8910*/  BRA `(.L_x_124) ;  /* 0xffffff9c00007947 */ /* 0x000fea000383ffff */
.L_x_40:
[----:B----4-:R-:W-:-:S07]  /*8920*/  MOV R0, UR5 ;  /* 0x0000000500007c02 */ /* 0x010fce0008000f00 */
.L_x_125:
[----:B-1----:R1:W2:Y:S02]  /*8930*/  SYNCS.PHASECHK.TRANS64.TRYWAIT P0, [R0+URZ], R3 ;  /* 0x00000003000075a7 */ /* 0x0022a400080011ff */
[----:B--2---:R-:W-:Y:S05]  /*8940*/  @!P0 NANOSLEEP.SYNCS 0x989680 ;  /* 0x009896800000895d */ /* 0x004fea0003900000 */
[----:B------:R-:W2:Y:S02]  /*8950*/  @!P0 SYNCS.PHASECHK.TRANS64 P0, [R0+URZ], R3 ;  /* 0x00000003000085a7 */ /* 0x000ea400080010ff */
[----:B--2---:R-:W-:Y:S05]  /*8960*/  @!P0 BRA `(.L_x_125) ;  /* 0xfffffffc00f08947 */ /* 0x004fea000383ffff */
[----:B------:R-:W-:Y:S05]  /*8970*/  BRA `(.L_x_126) ;  /* 0xffffff9c000c7947 */ /* 0x000fea000383ffff */
.L_x_41:
[----:B----4-:R-:W-:-:S07]  /*8980*/  MOV R0, UR5 ;  /* 0x0000000500007c02 */ /* 0x010fce0008000f00 */
.L_x_127:
[----:B-1----:R1:W2:Y:S02]  /*8990*/  SYNCS.PHASECHK.TRANS64.TRYWAIT P0, [R0+URZ], R3 ;  /* 0x00000003000075a7 */ /* 0x0022a400080011ff */
[----:B--2---:R-:W-:Y:S05]  /*89a0*/  @!P0 NANOSLEEP.SYNCS 0x989680 ;  /* 0x009896800000895d */ /* 0x004fea0003900000 */
[----:B------:R-:W2:Y:S02]  /*89b0*/  @!P0 SYNCS.PHASECHK.TRANS64 P0, [R0+URZ], R3 ;  /* 0x00000003000085a7 */ /* 0x000ea400080010ff */
[----:B--2---:R-:W-:Y:S05]  /*89c0*/  @!P0 BRA `(.L_x_127) ;  /* 0xfffffffc00f08947 */ /* 0x004fea000383ffff */
[----:B------:R-:W-:Y:S05]  /*89d0*/  BRA `(.L_x_128) ;  /* 0xffffff9c00187947 */ /* 0x000fea000383ffff */
.L_x_42:
[----:B----4-:R-:W-:-:S07]  /*89e0*/  MOV R0, UR5 ;  /* 0x0000000500007c02 */ /* 0x010fce0008000f00 */
.L_x_129:
[----:B-1----:R1:W2:Y:S02]  /*89f0*/  SYNCS.PHASECHK.TRANS64.TRYWAIT P0, [R0+URZ], R3 ;  /* 0x00000003000075a7 */ /* 0x0022a400080011ff */
[----:B--2---:R-:W-:Y:S05]  /*8a00*/  @!P0 NANOSLEEP.SYNCS 0x989680 ;  /* 0x009896800000895d */ /* 0x004fea0003900000 */
[----:B------:R-:W2:Y:S02]  /*8a10*/  @!P0 SYNCS.PHASECHK.TRANS64 P0, [R0+URZ], R3 ;  /* 0x00000003000085a7 */ /* 0x000ea400080010ff */
[----:B--2---:R-:W-:Y:S05]  /*8a20*/  @!P0 BRA `(.L_x_129) ;  /* 0xfffffffc00f08947 */ /* 0x004fea000383ffff */
[----:B------:R-:W-:Y:S05]  /*8a30*/  BRA `(.L_x_130) ;  /* 0xffffff9c00247947 */ /* 0x000fea000383ffff */
.L_x_43:
[----:B----4-:R-:W-:-:S07]  /*8a40*/  MOV R0, UR5 ;  /* 0x0000000500007c02 */ /* 0x010fce0008000f00 */
.L_x_131:
[----:B-1----:R1:W2:Y:S02]  /*8a50*/  SYNCS.PHASECHK.TRANS64.TRYWAIT P0, [R0+URZ], R3 ;  /* 0x00000003000075a7 */ /* 0x0022a400080011ff */
[----:B--2---:R-:W-:Y:S05]  /*8a60*/  @!P0 NANOSLEEP.SYNCS 0x989680 ;  /* 0x009896800000895d */ /* 0x004fea0003900000 */
[----:B------:R-:W2:Y:S02]  /*8a70*/  @!P0 SYNCS.PHASECHK.TRANS64 P0, [R0+URZ], R3 ;  /* 0x00000003000085a7 */ /* 0x000ea400080010ff */
[----:B--2---:R-:W-:Y:S05]  /*8a80*/  @!P0 BRA `(.L_x_131) ;  /* 0xfffffffc00f08947 */ /* 0x004fea000383ffff */
[----:B------:R-:W-:Y:S05]  /*8a90*/  BRA `(.L_x_132) ;  /* 0xffffff9c00307947 */ /* 0x000fea000383ffff */
.L_x_44:
[----:B----4-:R-:W-:-:S07]  /*8aa0*/  MOV R0, UR5 ;  /* 0x0000000500007c02 */ /* 0x010fce0008000f00 */
.L_x_133:
[----:B-1----:R1:W2:Y:S02]  /*8ab0*/  SYNCS.PHASECHK.TRANS64.TRYWAIT P0, [R0+URZ], R3 ;  /* 0x00000003000075a7 */ /* 0x0022a400080011ff */
[----:B--2---:R-:W-:Y:S05]  /*8ac0*/  @!P0 NANOSLEEP.SYNCS 0x989680 ;  /* 0x009896800000895d */ /* 0x004fea0003900000 */
[----:B------:R-:W2:Y:S02]  /*8ad0*/  @!P0 SYNCS.PHASECHK.TRANS64 P0, [R0+URZ], R3 ;  /* 0x00000003000085a7 */ /* 0x000ea400080010ff */
[----:B--2---:R-:W-:Y:S05]  /*8ae0*/  @!P0 BRA `(.L_x_133) ;  /* 0xfffffffc00f08947 */ /* 0x004fea000383ffff */
[----:B------:R-:W-:Y:S05]  /*8af0*/  BRA `(.L_x_134) ;  /* 0xffffff9c003c7947 */ /* 0x000fea000383ffff */
.L_x_45:
[----:B----4-:R-:W-:-:S07]  /*8b00*/  MOV R0, UR5 ;  /* 0x0000000500007c02 */ /* 0x010fce0008000f00 */
.L_x_135:
[----:B-1----:R1:W2:Y:S02]  /*8b10*/  SYNCS.PHASECHK.TRANS64.TRYWAIT P0, [R0+URZ], R3 ;  /* 0x00000003000075a7 */ /* 0x0022a400080011ff */
[----:B--2---:R-:W-:Y:S05]  /*8b20*/  @!P0 NANOSLEEP.SYNCS 0x989680 ;  /* 0x009896800000895d */ /* 0x004fea0003900000 */
[----:B------:R-:W2:Y:S02]  /*8b30*/  @!P0 SYNCS.PHASECHK.TRANS64 P0, [R0+URZ], R3 ;  /* 0x00000003000085a7 */ /* 0x000ea400080010ff */
[----:B--2---:R-:W-:Y:S05]  /*8b40*/  @!P0 BRA `(.L_x_135) ;  /* 0xfffffffc00f08947 */ /* 0x004fea000383ffff */
[----:B------:R-:W-:Y:S05]  /*8b50*/  BRA `(.L_x_136) ;  /* 0xffffff9c00487947 */ /* 0x000fea000383ffff */
.L_x_46:
[----:B----4-:R-:W-:-:S07]  /*8b60*/  MOV R0, UR5 ;  /* 0x0000000500007c02 */ /* 0x010fce0008000f00 */
.L_x_137:
[----:B-1----:R1:W2:Y:S02]  /*8b70*/  SYNCS.PHASECHK.TRANS64.TRYWAIT P0, [R0+URZ], R3 ;  /* 0x00000003000075a7 */ /* 0x0022a400080011ff */
[----:B--2---:R-:W-:Y:S05]  /*8b80*/  @!P0 NANOSLEEP.SYNCS 0x989680 ;  /* 0x009896800000895d */ /* 0x004fea0003900000 */
[----:B------:R-:W2:Y:S02]  /*8b90*/  @!P0 SYNCS.PHASECHK.TRANS64 P0, [R0+URZ], R3 ;  /* 0x00000003000085a7 */ /* 0x000ea400080010ff */
[----:B--2---:R-:W-:Y:S05]  /*8ba0*/  @!P0 BRA `(.L_x_137) ;  /* 0xfffffffc00f08947 */ /* 0x004fea000383ffff */
[----:B------:R-:W-:Y:S05]  /*8bb0*/  BRA `(.L_x_138) ;  /* 0xffffff9c00547947 */ /* 0x000fea000383ffff */
.L_x_47:
[----:B----4-:R-:W-:-:S07]  /*8bc0*/  MOV R0, UR5 ;  /* 0x0000000500007c02 */ /* 0x010fce0008000f00 */
.L_x_139:
[----:B-1----:R1:W2:Y:S02]  /*8bd0*/  SYNCS.PHASECHK.TRANS64.TRYWAIT P0, [R0+URZ], R3 ;  /* 0x00000003000075a7 */ /* 0x0022a400080011ff */
[----:B--2---:R-:W-:Y:S05]  /*8be0*/  @!P0 NANOSLEEP.SYNCS 0x989680 ;  /* 0x009896800000895d */ /* 0x004fea0003900000 */
[----:B------:R-:W2:Y:S02]  /*8bf0*/  @!P0 SYNCS.PHASECHK.TRANS64 P0, [R0+URZ], R3 ;  /* 0x00000003000085a7 */ /* 0x000ea400080010ff */
[----:B--2---:R-:W-:Y:S05]  /*8c00*/  @!P0 BRA `(.L_x_139) ;  /* 0xfffffffc00f08947 */ /* 0x004fea000383ffff */
[----:B------:R-:W-:Y:S05]  /*8c10*/  BRA `(.L_x_140) ;  /* 0xffffff9c00607947 */ /* 0x000fea000383ffff */
.L_x_50:
[----:B-1----:R1:W2:Y:S02]  /*8c20*/  SYNCS.PHASECHK.TRANS64.TRYWAIT P0, [R0+URZ+0x150], R5 ;  /* 0x00015005000075a7 */ /* 0x0022a400080011ff */
[----:B--2---:R-:W-:Y:S05]  /*8c30*/  @!P0 NANOSLEEP.SYNCS 0x989680 ;  /* 0x009896800000895d */ /* 0x004fea0003900000 */
[----:B------:R-:W2:Y:S02]  /*8c40*/  @!P0 SYNCS.PHASECHK.TRANS64 P0, [R0+URZ+0x150], R5 ;  /* 0x00015005000085a7 */ /* 0x000ea400080010ff */
[----:B--2---:R-:W-:Y:S05]  /*8c50*/  @!P0 BRA `(.L_x_50) ;  /* 0xfffffffc00f08947 */ /* 0x004fea000383ffff */
[----:B------:R-:W-:Y:S05]  /*8c60*/  BRA `(.L_x_141) ;  /* 0xffffff9c00bc7947 */ /* 0x000fea000383ffff */
.L_x_51:
[----:B------:R-:W-:-:S07]  /*8c70*/  MOV R0, UR5 ;  /* 0x0000000500007c02 */ /* 0x000fce0008000f00 */
.L_x_142:
[----:B-1----:R1:W2:Y:S02]  /*8c80*/  SYNCS.PHASECHK.TRANS64.TRYWAIT P0, [R0+URZ+0x100], R5 ;  /* 0x00010005000075a7 */ /* 0x0022a400080011ff */
[----:B--2---:R-:W-:Y:S05]  /*8c90*/  @!P0 NANOSLEEP.SYNCS 0x989680 ;  /* 0x009896800000895d */ /* 0x004fea0003900000 */
[----:B------:R-:W2:Y:S02]  /*8ca0*/  @!P0 SYNCS.PHASECHK.TRANS64 P0, [R0+URZ+0x100], R5 ;  /* 0x00010005000085a7 */ /* 0x000ea400080010ff */
[----:B--2---:R-:W-:Y:S05]  /*8cb0*/  @!P0 BRA `(.L_x_142) ;  /* 0xfffffffc00f08947 */ /* 0x004fea000383ffff */
[----:B------:R-:W-:Y:S05]  /*8cc0*/  BRA `(.L_x_143) ;  /* 0xffffff9c00cc7947 */ /* 0x000fea000383ffff */
.L_x_52:
[----:B-1----:R1:W2:Y:S02]  /*8cd0*/  SYNCS.PHASECHK.TRANS64.TRYWAIT P1, [R0+URZ+0xf0], R5 ;  /* 0x0000f005000075a7 */ /* 0x0022a400080211ff */
[----:B--2---:R-:W-:Y:S05]  /*8ce0*/  @!P1 NANOSLEEP.SYNCS 0x989680 ;  /* 0x009896800000995d */ /* 0x004fea0003900000 */
[----:B------:R-:W2:Y:S02]  /*8cf0*/  @!P1 SYNCS.PHASECHK.TRANS64 P1, [R0+URZ+0xf0], R5 ;  /* 0x0000f005000095a7 */ /* 0x000ea400080210ff */
[----:B--2---:R-:W-:Y:S05]  /*8d00*/  @!P1 BRA `(.L_x_52) ;  /* 0xfffffffc00f09947 */ /* 0x004fea000383ffff */
[----:B------:R-:W-:Y:S05]  /*8d10*/  BRA `(.L_x_144) ;  /* 0xffffff9c00fc7947 */ /* 0x000fea000383ffff */
.L_x_55:
[----:B------:R-:W-:-:S07]  /*8d20*/  MOV R0, UR5 ;  /* 0x0000000500007c02 */ /* 0x000fce0008000f00 */
.L_x_145:
[----:B-1----:R1:W2:Y:S02]  /*8d30*/  SYNCS.PHASECHK.TRANS64.TRYWAIT P0, [R0+URZ+0x100], R3 ;  /* 0x00010003000075a7 */ /* 0x0022a400080011ff */
[----:B--2---:R-:W-:Y:S05]  /*8d40*/  @!P0 NANOSLEEP.SYNCS 0x989680 ;  /* 0x009896800000895d */ /* 0x004fea0003900000 */
[----:B------:R-:W2:Y:S02]  /*8d50*/  @!P0 SYNCS.PHASECHK.TRANS64 P0, [R0+URZ+0x100], R3 ;  /* 0x00010003000085a7 */ /* 0x000ea400080010ff */
[----:B--2---:R-:W-:Y:S05]  /*8d60*/  @!P0 BRA `(.L_x_145) ;  /* 0xfffffffc00f08947 */ /* 0x004fea000383ffff */
[----:B------:R-:W-:Y:S05]  /*8d70*/  BRA `(.L_x_54) ;  /* 0xffffffa000507947 */ /* 0x000fea000383ffff */
.L_x_62:
[----:B-1----:R1:W2:Y:S02]  /*8d80*/  SYNCS.PHASECHK.TRANS64.TRYWAIT P1, [R0+URZ+0xf0], R5 ;  /* 0x0000f005000075a7 */ /* 0x0022a400080211ff */
[----:B--2---:R-:W-:Y:S05]  /*8d90*/  @!P1 NANOSLEEP.SYNCS 0x989680 ;  /* 0x009896800000995d */ /* 0x004fea0003900000 */
[----:B------:R-:W2:Y:S02]  /*8da0*/  @!P1 SYNCS.PHASECHK.TRANS64 P1, [R0+URZ+0xf0], R5 ;  /* 0x0000f005000095a7 */ /* 0x000ea400080210ff */
[----:B--2---:R-:W-:Y:S05]  /*8db0*/  @!P1 BRA `(.L_x_62) ;  /* 0xfffffffc00f09947 */ /* 0x004fea000383ffff */
[----:B------:R-:W-:Y:S05]  /*8dc0*/  BRA `(.L_x_146) ;  /* 0xffffffa400a87947 */ /* 0x000fea000383ffff */
.L_x_63:
[----:B------:R-:W-:-:S07]  /*8dd0*/  MOV R3, UR8 ;  /* 0x0000000800037c02 */ /* 0x000fce0008000f00 */
.L_x_147:
[----:B-1----:R1:W2:Y:S02]  /*8de0*/  SYNCS.PHASECHK.TRANS64.TRYWAIT P0, [R3+URZ+0x130], R0 ;  /* 0x00013000030075a7 */ /* 0x0022a400080011ff */
[----:B--2---:R-:W-:Y:S05]  /*8df0*/  @!P0 NANOSLEEP.SYNCS 0x989680 ;  /* 0x009896800000895d */ /* 0x004fea0003900000 */
[----:B------:R-:W2:Y:S02]  /*8e00*/  @!P0 SYNCS.PHASECHK.TRANS64 P0, [R3+URZ+0x130], R0 ;  /* 0x00013000030085a7 */ /* 0x000ea400080010ff */
[----:B--2---:R-:W-:Y:S05]  /*8e10*/  @!P0 BRA `(.L_x_147) ;  /* 0xfffffffc00f08947 */ /* 0x004fea000383ffff */
[----:B------:R-:W-:Y:S05]  /*8e20*/  BRA `(.L_x_148) ;  /* 0xffffffa400e07947 */ /* 0x000fea000383ffff */
.L_x_66:
[----:B------:R-:W-:Y:S07]  /*8e30*/  MOV R0, UR7 ;  /* 0x0000000700007c02 */ /* 0x000fee0008000f00 */
.L_x_149:
[----:B-1----:R1:W2:Y:S02]  /*8e40*/  SYNCS.PHASECHK.TRANS64.TRYWAIT P0, [R0+URZ], R3 ;  /* 0x00000003000075a7 */ /* 0x0022a400080011ff */
[----:B--2---:R-:W-:Y:S05]  /*8e50*/  @!P0 NANOSLEEP.SYNCS 0x989680 ;  /* 0x009896800000895d */ /* 0x004fea0003900000 */
[----:B------:R-:W2:Y:S02]  /*8e60*/  @!P0 SYNCS.PHASECHK.TRANS64 P0, [R0+URZ], R3 ;  /* 0x00000003000085a7 */ /* 0x000ea400080010ff */
[----:B--2---:R-:W-:Y:S05]  /*8e70*/  @!P0 BRA `(.L_x_149) ;  /* 0xfffffffc00f08947 */ /* 0x004fea000383ffff */
[----:B------:R-:W-:Y:S05]  /*8e80*/  BRA `(.L_x_65) ;  /* 0xffffffa400fc7947 */ /* 0x000fea000383ffff */
.L_x_69:
[----:B------:R-:W-:-:S07]  /*8e90*/  MOV R0, UR5 ;  /* 0x0000000500007c02 */ /* 0x000fce0008000f00 */
.L_x_150:
[----:B--2---:R2:W3:Y:S02]  /*8ea0*/  SYNCS.PHASECHK.TRANS64.TRYWAIT P0, [R0+URZ], R3 ;  /* 0x00000003000075a7 */ /* 0x0044e400080011ff */
[----:B---3--:R-:W-:Y:S05]  /*8eb0*/  @!P0 NANOSLEEP.SYNCS 0x989680 ;  /* 0x009896800000895d */ /* 0x008fea0003900000 */
[----:B------:R-:W3:Y:S02]  /*8ec0*/  @!P0 SYNCS.PHASECHK.TRANS64 P0, [R0+URZ], R3 ;  /* 0x00000003000085a7 */ /* 0x000ee400080010ff */
[----:B---3--:R-:W-:Y:S05]  /*8ed0*/  @!P0 BRA `(.L_x_150) ;  /* 0xfffffffc00f08947 */ /* 0x008fea000383ffff */
[----:B------:R-:W-:Y:S05]  /*8ee0*/  BRA `(.L_x_151) ;  /* 0xffffffa800b07947 */ /* 0x000fea000383ffff */
.L_x_70:
[----:B------:R-:W-:-:S07]  /*8ef0*/  MOV R0, UR5 ;  /* 0x0000000500007c02 */ /* 0x000fce0008000f00 */
.L_x_152:
[----:B-1----:R1:W2:Y:S02]  /*8f00*/  SYNCS.PHASECHK.TRANS64.TRYWAIT P0, [R0+URZ], R3 ;  /* 0x00000003000075a7 */ /* 0x0022a400080011ff */
[----:B--2---:R-:W-:Y:S05]  /*8f10*/  @!P0 NANOSLEEP.SYNCS 0x989680 ;  /* 0x009896800000895d */ /* 0x004fea0003900000 */
[----:B------:R-:W2:Y:S02]  /*8f20*/  @!P0 SYNCS.PHASECHK.TRANS64 P0, [R0+URZ], R3 ;  /* 0x00000003000085a7 */ /* 0x000ea400080010ff */
[----:B--2---:R-:W-:Y:S05]  /*8f30*/  @!P0 BRA `(.L_x_152) ;  /* 0xfffffffc00f08947 */ /* 0x004fea000383ffff */
[----:B------:R-:W-:Y:S05]  /*8f40*/  BRA `(.L_x_153) ;  /* 0xffffffa800bc7947 */ /* 0x000fea000383ffff */
.L_x_71:
[----:B------:R-:W-:-:S07]  /*8f50*/  MOV R0, UR5 ;  /* 0x0000000500007c02 */ /* 0x000fce0008000f00 */
.L_x_154:
[----:B-1----:R1:W2:Y:S02]  /*8f60*/  SYNCS.PHASECHK.TRANS64.TRYWAIT P0, [R0+URZ], R3 ;  /* 0x00000003000075a7 */ /* 0x0022a400080011ff */
[----:B--2---:R-:W-:Y:S05]  /*8f70*/  @!P0 NANOSLEEP.SYNCS 0x989680 ;  /* 0x009896800000895d */ /* 0x004fea0003900000 */
[----:B------:R-:W2:Y:S02]  /*8f80*/  @!P0 SYNCS.PHASECHK.TRANS64 P0, [R0+URZ], R3 ;  /* 0x00000003000085a7 */ /* 0x000ea400080010ff */
[----:B--2---:R-:W-:Y:S05]  /*8f90*/  @!P0 BRA `(.L_x_154) ;  /* 0xfffffffc00f08947 */ /* 0x004fea000383ffff */
[----:B------:R-:W-:Y:S05]  /*8fa0*/  BRA `(.L_x_155) ;  /* 0xffffffa800c87947 */ /* 0x000fea000383ffff */
.L_x_72:
[----:B------:R-:W-:-:S07]  /*8fb0*/  MOV R0, UR7 ;  /* 0x0000000700007c02 */ /* 0x000fce0008000f00 */
.L_x_156:
[----:B-1----:R1:W2:Y:S02]  /*8fc0*/  SYNCS.PHASECHK.TRANS64.TRYWAIT P0, [R0+URZ], R3 ;  /* 0x00000003000075a7 */ /* 0x0022a400080011ff */
[----:B--2---:R-:W-:Y:S05]  /*8fd0*/  @!P0 NANOSLEEP.SYNCS 0x989680 ;  /* 0x009896800000895d */ /* 0x004fea0003900000 */
[----:B------:R-:W2:Y:S02]  /*8fe0*/  @!P0 SYNCS.PHASECHK.TRANS64 P0, [R0+URZ], R3 ;  /* 0x00000003000085a7 */ /* 0x000ea400080010ff */
[----:B--2---:R-:W-:Y:S05]  /*8ff0*/  @!P0 BRA `(.L_x_156) ;  /* 0xfffffffc00f08947 */ /* 0x004fea000383ffff */
[----:B------:R-:W-:Y:S05]  /*9000*/  BRA `(.L_x_157) ;  /* 0xffffffa800d47947 */ /* 0x000fea000383ffff */
.L_x_77:
[----:B--2---:R2:W3:Y:S02]  /*9010*/  SYNCS.PHASECHK.TRANS64.TRYWAIT P0, [R0+URZ+0xf0], R3 ;  /* 0x0000f003000075a7 */ /* 0x0044e400080011ff */
[----:B---3--:R-:W-:Y:S05]  /*9020*/  @!P0 NANOSLEEP.SYNCS 0x989680 ;  /* 0x009896800000895d */ /* 0x008fea0003900000 */
[----:B------:R-:W3:Y:S02]  /*9030*/  @!P0 SYNCS.PHASECHK.TRANS64 P0, [R0+URZ+0xf0], R3 ;  /* 0x0000f003000085a7 */ /* 0x000ee400080010ff */
[----:B---3--:R-:W-:Y:S05]  /*9040*/  @!P0 BRA `(.L_x_77) ;  /* 0xfffffffc00f08947 */ /* 0x008fea000383ffff */
[----:B------:R-:W-:Y:S05]  /*9050*/  BRA `(.L_x_158) ;  /* 0xffffffac00d87947 */ /* 0x000fea000383ffff */
.L_x_80:
[----:B------:R-:W-:Y:S07]  /*9060*/  MOV R0, UR7 ;  /* 0x0000000700007c02 */ /* 0x000fee0008000f00 */
.L_x_159:
[----:B--2---:R2:W3:Y:S02]  /*9070*/  SYNCS.PHASECHK.TRANS64.TRYWAIT P0, [R0+URZ+0xe8], R3 ;  /* 0x0000e803000075a7 */ /* 0x0044e400080011ff */
[----:B---3--:R-:W-:Y:S05]  /*9080*/  @!P0 NANOSLEEP.SYNCS 0x989680 ;  /* 0x009896800000895d */ /* 0x008fea0003900000 */
[----:B------:R-:W3:Y:S02]  /*9090*/  @!P0 SYNCS.PHASECHK.TRANS64 P0, [R0+URZ+0xe8], R3 ;  /* 0x0000e803000085a7 */ /* 0x000ee400080010ff */
[----:B---3--:R-:W-:Y:S05]  /*90a0*/  @!P0 BRA `(.L_x_159) ;  /* 0xfffffffc00f08947 */ /* 0x008fea000383ffff */
[----:B------:R-:W-:Y:S05]  /*90b0*/  BRA `(.L_x_79) ;  /* 0xffffffb000b87947 */ /* 0x000fea000383ffff */
.L_x_83:
[----:B--2---:R-:W-:Y:S07]  /*90c0*/  MOV R3, UR7 ;  /* 0x0000000700037c02 */ /* 0x004fee0008000f00 */
.L_x_160:
[----:B-1----:R1:W2:Y:S02]  /*90d0*/  SYNCS.PHASECHK.TRANS64.TRYWAIT P0, [R3+URZ+0xd0], R12 ;  /* 0x0000d00c030075a7 */ /* 0x0022a400080011ff */
[----:B--2---:R-:W-:Y:S05]  /*90e0*/  @!P0 NANOSLEEP.SYNCS 0x989680 ;  /* 0x009896800000895d */ /* 0x004fea0003900000 */
[----:B------:R-:W2:Y:S02]  /*90f0*/  @!P0 SYNCS.PHASECHK.TRANS64 P0, [R3+URZ+0xd0], R12 ;  /* 0x0000d00c030085a7 */ /* 0x000ea400080010ff */
[----:B--2---:R-:W-:Y:S05]  /*9100*/  @!P0 BRA `(.L_x_160) ;  /* 0xfffffffc00f08947 */ /* 0x004fea000383ffff */
[----:B------:R-:W-:Y:S05]  /*9110*/  BRA `(.L_x_161) ;  /* 0xffffffb400307947 */ /* 0x000fea000383ffff */
.L_x_84:
[----:B------:R-:W-:Y:S07]  /*9120*/  MOV R3, UR7 ;  /* 0x0000000700037c02 */ /* 0x000fee0008000f00 */
.L_x_162:
[----:B-1----:R1:W2:Y:S02]  /*9130*/  SYNCS.PHASECHK.TRANS64.TRYWAIT P0, [R3+URZ+0xd8], R12 ;  /* 0x0000d80c030075a7 */ /* 0x0022a400080011ff */
[----:B--2---:R-:W-:Y:S05]  /*9140*/  @!P0 NANOSLEEP.SYNCS 0x989680 ;  /* 0x009896800000895d */ /* 0x004fea0003900000 */
[----:B------:R-:W2:Y:S02]  /*9150*/  @!P0 SYNCS.PHASECHK.TRANS64 P0, [R3+URZ+0xd8], R12 ;  /* 0x0000d80c030085a7 */ /* 0x000ea400080010ff */
[----:B--2---:R-:W-:Y:S05]  /*9160*/  @!P0 BRA `(.L_x_162) ;  /* 0xfffffffc00f08947 */ /* 0x004fea000383ffff */
[----:B------:R-:W-:Y:S05]  /*9170*/  BRA `(.L_x_163) ;  /* 0xffffffb400b07947 */ /* 0x000fea000383ffff */
.L_x_86:
[----:B------:R-:W-:-:S07]  /*9180*/  MOV R0, UR7 ;  /* 0x0000000700007c02 */ /* 0x000fce0008000f00 */
.L_x_164:
[----:B-1----:R1:W3:Y:S02]  /*9190*/  SYNCS.PHASECHK.TRANS64.TRYWAIT P0, [R0+URZ+0xd0], R3 ;  /* 0x0000d003000075a7 */ /* 0x0022e400080011ff */
[----:B---3--:R-:W-:Y:S05]  /*91a0*/  @!P0 NANOSLEEP.SYNCS 0x989680 ;  /* 0x009896800000895d */ /* 0x008fea0003900000 */
[----:B------:R-:W3:Y:S02]  /*91b0*/  @!P0 SYNCS.PHASECHK.TRANS64 P0, [R0+URZ+0xd0], R3 ;  /* 0x0000d003000085a7 */ /* 0x000ee400080010ff */
[----:B---3--:R-:W-:Y:S05]  /*91c0*/  @!P0 BRA `(.L_x_164) ;  /* 0xfffffffc00f08947 */ /* 0x008fea000383ffff */
[----:B------:R-:W-:Y:S05]  /*91d0*/  BRA `(.L_x_165) ;  /* 0xffffffb800207947 */ /* 0x000fea000383ffff */
.L_x_88:
[----:B--2---:R2:W4:Y:S02]  /*91e0*/  SYNCS.PHASECHK.TRANS64.TRYWAIT P0, [R0+URZ+0xf0], R3 ;  /* 0x0000f003000075a7 */ /* 0x00452400080011ff */
[----:B----4-:R-:W-:Y:S05]  /*91f0*/  @!P0 NANOSLEEP.SYNCS 0x989680 ;  /* 0x009896800000895d */ /* 0x010fea0003900000 */
[----:B------:R-:W4:Y:S02]  /*9200*/  @!P0 SYNCS.PHASECHK.TRANS64 P0, [R0+URZ+0xf0], R3 ;  /* 0x0000f003000085a7 */ /* 0x000f2400080010ff */
[----:B----4-:R-:W-:Y:S05]  /*9210*/  @!P0 BRA `(.L_x_88) ;  /* 0xfffffffc00f08947 */ /* 0x010fea000383ffff */
[----:B------:R-:W-:Y:S05]  /*9220*/  BRA `(.L_x_166) ;  /* 0xffffffb800e87947 */ /* 0x000fea000383ffff */
.L_x_99:
[----:B-1----:R1:W3:Y:S02]  /*9230*/  SYNCS.PHASECHK.TRANS64.TRYWAIT P1, [R3+URZ+0xc0], R0 ;  /* 0x0000c000030075a7 */ /* 0x0022e400080211ff */
[----:B---3--:R-:W-:Y:S05]  /*9240*/  @!P1 NANOSLEEP.SYNCS 0x989680 ;  /* 0x009896800000995d */ /* 0x008fea0003900000 */
[----:B------:R-:W3:Y:S02]  /*9250*/  @!P1 SYNCS.PHASECHK.TRANS64 P1, [R3+URZ+0xc0], R0 ;  /* 0x0000c000030095a7 */ /* 0x000ee400080210ff */
[----:B---3--:R-:W-:Y:S05]  /*9260*/  @!P1 BRA `(.L_x_99) ;  /* 0xfffffffc00f09947 */ /* 0x008fea000383ffff */
[----:B------:R-:W-:Y:S05]  /*9270*/  BRA `(.L_x_98) ;  /* 0xffffffc8000c7947 */ /* 0x000fea000383ffff */
.L_x_101:
[----:B-1----:R1:W4:Y:S02]  /*9280*/  SYNCS.PHASECHK.TRANS64.TRYWAIT P0, [R207+URZ+0x110], R2 ;  /* 0x00011002cf0075a7 */ /* 0x00232400080011ff */
[----:B----4-:R-:W-:Y:S05]  /*9290*/  @!P0 NANOSLEEP.SYNCS 0x989680 ;  /* 0x009896800000895d */ /* 0x010fea0003900000 */
[----:B------:R-:W4:Y:S02]  /*92a0*/  @!P0 SYNCS.PHASECHK.TRANS64 P0, [R207+URZ+0x110], R2 ;  /* 0x00011002cf0085a7 */ /* 0x000f2400080010ff */
[----:B----4-:R-:W-:Y:S05]  /*92b0*/  @!P0 BRA `(.L_x_101) ;  /* 0xfffffffc00f08947 */ /* 0x010fea000383ffff */
[----:B------:R-:W-:Y:S05]  /*92c0*/  BRA `(.L_x_100) ;  /* 0xffffffc800687947 */ /* 0x000fea000383ffff */
.L_x_110:
[----:B--2---:R2:W3:Y:S02]  /*92d0*/  SYNCS.PHASECHK.TRANS64.TRYWAIT P0, [R210+URZ+0xc0], R3 ;  /* 0x0000c003d20075a7 */ /* 0x0044e400080011ff */
[----:B---3--:R-:W-:Y:S05]  /*92e0*/  @!P0 NANOSLEEP.SYNCS 0x989680 ;  /* 0x009896800000895d */ /* 0x008fea0003900000 */
[----:B------:R-:W3:Y:S02]  /*92f0*/  @!P0 SYNCS.PHASECHK.TRANS64 P0, [R210+URZ+0xc0], R3 ;  /* 0x0000c003d20085a7 */ /* 0x000ee400080010ff */
[----:B---3--:R-:W-:Y:S05]  /*9300*/  @!P0 BRA `(.L_x_110) ;  /* 0xfffffffc00f08947 */ /* 0x008fea000383ffff */
[----:B------:R-:W-:Y:S05]  /*9310*/  BRA `(.L_x_109) ;  /* 0xffffffdc00747947 */ /* 0x000fea000383ffff */
        .weak           $__internal_0_$__cuda_sm10x_tcgen05_guardrail_trap_col_being_dealloced_not_returned_by_alloc
        .type           $__internal_0_$__cuda_sm10x_tcgen05_guardrail_trap_col_being_dealloced_not_returned_by_alloc,@function
        .size           $__internal_0_$__cuda_sm10x_tcgen05_guardrail_trap_col_being_dealloced_not_returned_by_alloc,($__internal_1_$__cuda_sm10x_tcgen05_guardrail_trap_phase_invalid_during_alloc - $__internal_0_$__cuda_sm10x_tcgen05_guardrail_trap_col_being_dealloced_not_returned_by_alloc)
$__internal_0_$__cuda_sm10x_tcgen05_guardrail_trap_col_being_dealloced_not_returned_by_alloc:
[----:B------:R-:W-:Y:S05]  /*9320*/  BPT.TRAP 0x1 ;  /* 0x000000040000795c */ /* 0x000fea0000300000 */
[----:B------:R-:W-:-:S04]  /*9330*/  HFMA2 R3, -RZ, RZ, 0, 0 ;  /* 0x00000000ff037431 */ /* 0x000fc800000001ff */
[----:B------:R-:W-:Y:S05]  /*9340*/  RET.REL.NODEC R2 `(_ZN7cutlass13device_kernelINS_4gemm6kernel13GemmUniversalIN4cute5tupleIJiiiiEEENS1_10collective13CollectiveMmaINS1_35MainloopSm100TmaUmmaWarpSpecializedILi12ELi2ELi4ENS5_IJNS4_1CILi1EEESB_SB_EEEEENS5_IJNSA_ILi128EEESE_NSA_ILi64EEEEEENS_12float_e4m3_tENS5_IJSB_llEEENS_12float_e5m2_tESI_NS4_8TiledMMAINS4_8MMA_AtomIJNS4_10MMA_TraitsINS4_19SM100_MMA_F8F6F4_SSEJSH_SJ_fSE_SE_NS4_17integral_constantINS4_4UMMA5MajorELSQ_1EEESR_NSO_INSP_7ScaleInELSS_0EEEST_EEEEEENS4_6LayoutISC_NS5_IJNSA_ILi0EEESX_SX_EEEEENS5_IJNS4_10UnderscoreES10_S10_EEEEENS4_13SM90_TMA_LOADENS4_14ComposedLayoutINS4_7SwizzleILi3ELi4ELi3EEENS4_18smem_ptr_flag_bitsILi8EEENSW_INS5_IJSE_NSA_ILi8EEEEEENS5_IJSB_SE_EEEEEEEvNS4_8identityES13_S1D_vS1E_EENS_8epilogue10collective18CollectiveEpilogueINS1G_23Sm100TmaWarpSpecializedILi2ELi2ELi64ELb0ELb0EEEJSG_NS5_IJNSW_ISE_SB_EENSW_ISF_SB_EEEEESH_NS5_IJlSB_lEEESH_S1O_NS1G_6fusion15FusionCallbacksIS1K_NS1P_17LinearCombinationISH_fSH_fLNS_15FloatRoundStyleE2EEESG_S1N_JEEENS4_5SM1004TMEM4LOAD26SM100_TMEM_LOAD_32dp32b64xES13_NS14_INS15_ILi2ELi4ELi3EEES18_NSW_INS5_IJS19_SF_EEENS5_IJSF_SB_EEEEEEENS4_39AutoVectorizingCopyWithAssumedAlignmentILi128EEENS4_14SM90_TMA_STOREES23_S25_S25_EEEvvEEEEvNT_6ParamsE) ;  /* 0xffffff6c022c7950 */ /* 0x000fea0003c3ffff */
        .weak           $__internal_1_$__cuda_sm10x_tcgen05_guardrail_trap_phase_invalid_during_alloc
        .type           $__internal_1_$__cuda_sm10x_tcgen05_guardrail_trap_phase_invalid_during_alloc,@function
        .size           $__internal_1_$__cuda_sm10x_tcgen05_guardrail_trap_phase_invalid_during_alloc,($__internal_2_$__cuda_sm10x_tcgen05_guardrail_trap_unallocated_columns_being_dealloced - $__internal_1_$__cuda_sm10x_tcgen05_guardrail_trap_phase_invalid_during_alloc)
$__internal_1_$__cuda_sm10x_tcgen05_guardrail_trap_phase_invalid_during_alloc:
[----:B------:R-:W-:Y:S05]  /*9350*/  BPT.TRAP 0x1 ;  /* 0x000000040000795c */ /* 0x000fea0000300000 */
[----:B------:R-:W-:-:S04]  /*9360*/  MOV R3, 0x0 ;  /* 0x0000000000037802 */ /* 0x000fc80000000f00 */
[----:B------:R-:W-:Y:S05]  /*9370*/  RET.REL.NODEC R2 `(_ZN7cutlass13device_kernelINS_4gemm6kernel13GemmUniversalIN4cute5tupleIJiiiiEEENS1_10collective13CollectiveMmaINS1_35MainloopSm100TmaUmmaWarpSpecializedILi12ELi2ELi4ENS5_IJNS4_1CILi1EEESB_SB_EEEEENS5_IJNSA_ILi128EEESE_NSA_ILi64EEEEEENS_12float_e4m3_tENS5_IJSB_llEEENS_12float_e5m2_tESI_NS4_8TiledMMAINS4_8MMA_AtomIJNS4_10MMA_TraitsINS4_19SM100_MMA_F8F6F4_SSEJSH_SJ_fSE_SE_NS4_17integral_constantINS4_4UMMA5MajorELSQ_1EEESR_NSO_INSP_7ScaleInELSS_0EEEST_EEEEEENS4_6LayoutISC_NS5_IJNSA_ILi0EEESX_SX_EEEEENS5_IJNS4_10UnderscoreES10_S10_EEEEENS4_13SM90_TMA_LOADENS4_14ComposedLayoutINS4_7SwizzleILi3ELi4ELi3EEENS4_18smem_ptr_flag_bitsILi8EEENSW_INS5_IJSE_NSA_ILi8EEEEEENS5_IJSB_SE_EEEEEEEvNS4_8identityES13_S1D_vS1E_EENS_8epilogue10collective18CollectiveEpilogueINS1G_23Sm100TmaWarpSpecializedILi2ELi2ELi64ELb0ELb0EEEJSG_NS5_IJNSW_ISE_SB_EENSW_ISF_SB_EEEEESH_NS5_IJlSB_lEEESH_S1O_NS1G_6fusion15FusionCallbacksIS1K_NS1P_17LinearCombinationISH_fSH_fLNS_15FloatRoundStyleE2EEESG_S1N_JEEENS4_5SM1004TMEM4LOAD26SM100_TMEM_LOAD_32dp32b64xES13_NS14_INS15_ILi2ELi4ELi3EEES18_NSW_INS5_IJS19_SF_EEENS5_IJSF_SB_EEEEEEENS4_39AutoVectorizingCopyWithAssumedAlignmentILi128EEENS4_14SM90_TMA_STOREES23_S25_S25_EEEvvEEEEvNT_6ParamsE) ;  /* 0xffffff6c02207950 */ /* 0x000fea0003c3ffff */
        .weak           $__internal_2_$__cuda_sm10x_tcgen05_guardrail_trap_unallocated_columns_being_dealloced
        .type           $__internal_2_$__cuda_sm10x_tcgen05_guardrail_trap_unallocated_columns_being_dealloced,@function
        .size           $__internal_2_$__cuda_sm10x_tcgen05_guardrail_trap_unallocated_columns_being_dealloced,(.L_x_168 - $__internal_2_$__cuda_sm10x_tcgen05_guardrail_trap_unallocated_columns_being_dealloced)
$__internal_2_$__cuda_sm10x_tcgen05_guardrail_trap_unallocated_columns_being_dealloced:
[----:B------:R-:W-:Y:S05]  /*9380*/  BPT.TRAP 0x1 ;  /* 0x000000040000795c */ /* 0x000fea0000300000 */
[----:B------:R-:W-:-:S04]  /*9390*/  HFMA2 R3, -RZ, RZ, 0, 0 ;  /* 0x00000000ff037431 */ /* 0x000fc800000001ff */
[----:B------:R-:W-:Y:S05]  /*93a0*/  RET.REL.NODEC R2 `(_ZN7cutlass13device_kernelINS_4gemm6kernel13GemmUniversalIN4cute5tupleIJiiiiEEENS1_10collective13CollectiveMmaINS1_35MainloopSm100TmaUmmaWarpSpecializedILi12ELi2ELi4ENS5_IJNS4_1CILi1EEESB_SB_EEEEENS5_IJNSA_ILi128EEESE_NSA_ILi64EEEEEENS_12float_e4m3_tENS5_IJSB_llEEENS_12float_e5m2_tESI_NS4_8TiledMMAINS4_8MMA_AtomIJNS4_10MMA_TraitsINS4_19SM100_MMA_F8F6F4_SSEJSH_SJ_fSE_SE_NS4_17integral_constantINS4_4UMMA5MajorELSQ_1EEESR_NSO_INSP_7ScaleInELSS_0EEEST_EEEEEENS4_6LayoutISC_NS5_IJNSA_ILi0EEESX_SX_EEEEENS5_IJNS4_10UnderscoreES10_S10_EEEEENS4_13SM90_TMA_LOADENS4_14ComposedLayoutINS4_7SwizzleILi3ELi4ELi3EEENS4_18smem_ptr_flag_bitsILi8EEENSW_INS5_IJSE_NSA_ILi8EEEEEENS5_IJSB_SE_EEEEEEEvNS4_8identityES13_S1D_vS1E_EENS_8epilogue10collective18CollectiveEpilogueINS1G_23Sm100TmaWarpSpecializedILi2ELi2ELi64ELb0ELb0EEEJSG_NS5_IJNSW_ISE_SB_EENSW_ISF_SB_EEEEESH_NS5_IJlSB_lEEESH_S1O_NS1G_6fusion15FusionCallbacksIS1K_NS1P_17LinearCombinationISH_fSH_fLNS_15FloatRoundStyleE2EEESG_S1N_JEEENS4_5SM1004TMEM4LOAD26SM100_TMEM_LOAD_32dp32b64xES13_NS14_INS15_ILi2ELi4ELi3EEES18_NSW_INS5_IJS19_SF_EEENS5_IJSF_SB_EEEEEEENS4_39AutoVectorizingCopyWithAssumedAlignmentILi128EEENS4_14SM90_TMA_STOREES23_S25_S25_EEEvvEEEEvNT_6ParamsE) ;  /* 0xffffff6c02147950 */ /* 0x000fea0003c3ffff */
.L_x_167:
[----:B------:R-:W-:-:S00]  /*93b0*/  BRA `(.L_x_167) ;  /* 0xfffffffc00fc7947 */ /* 0x000fc0000383ffff */
[----:B------:R-:W-:-:S00]  /*93c0*/  NOP ;  /* 0x0000000000007918 */ /* 0x000fc00000000000 */
        /* <DEDUP_REMOVED lines=11> */
.L_x_168:


//--------------------- .nv.global.init           --------------------------
	.section	.nv.global.init,"aw",@progbits
.nv.global.init:
	.type		$str$27,@object
	.size		$str$27,($str$28 - $str$27)
$str$27:
        /*0000*/ 	.byte	0x28, 0x61, 0x64, 0x64, 0x72, 0x65, 0x73, 0x73, 0x20, 0x26, 0x20, 0x6d, 0x61, 0x73, 0x6b, 0x29
        /*0010*/ 	.byte	0x20, 0x3d, 0x3d, 0x20, 0x30, 0x00
	.type		$str$28,@object
	.size		$str$28,($str$26 - $str$28)
$str$28:
        /*0016*/ 	.byte	0x2f, 0x74, 0x6d, 0x70, 0x2f, 0x63, 0x75, 0x74, 0x6c, 0x61, 0x73, 0x73, 0x5f, 0x73, 0x77, 0x65
        /*0026*/ 	.byte	0x65, 0x70, 0x5f, 0x73, 0x72, 0x63, 0x2f, 0x69, 0x6e, 0x63, 0x6c, 0x75, 0x64, 0x65, 0x2f, 0x63
        /*0036*/ 	.byte	0x75, 0x74, 0x65, 0x2f, 0x70, 0x6f, 0x69, 0x6e, 0x74, 0x65, 0x72, 0x5f, 0x66, 0x6c, 0x61, 0x67
        /*0046*/ 	.byte	0x67, 0x65, 0x64, 0x2e, 0x68, 0x70, 0x70, 0x00
	.type		$str$26,@object
	.size		$str$26,($str$25 - $str$26)
$str$26:
        /*004e*/ 	.byte	0x2f, 0x74, 0x6d, 0x70, 0x2f, 0x63, 0x75, 0x74, 0x6c, 0x61, 0x73, 0x73, 0x5f, 0x73, 0x77, 0x65
        /*005e*/ 	.byte	0x65, 0x70, 0x5f, 0x73, 0x72, 0x63, 0x2f, 0x69, 0x6e, 0x63, 0x6c, 0x75, 0x64, 0x65, 0x2f, 0x63
        /*006e*/ 	.byte	0x75, 0x74, 0x65, 0x2f, 0x61, 0x74, 0x6f, 0x6d, 0x2f, 0x63, 0x6f, 0x70, 0x79, 0x5f, 0x74, 0x72
        /*007e*/ 	.byte	0x61, 0x69, 0x74, 0x73, 0x5f, 0x73, 0x6d, 0x31, 0x30, 0x30, 0x2e, 0x68, 0x70, 0x70, 0x00
	.type		$str$25,@object
	.size		$str$25,(__unnamed_1 - $str$25)
$str$25:
        /*008d*/ 	.byte	0x28, 0x28, 0x75, 0x69, 0x6e, 0x74, 0x33, 0x32, 0x5f, 0x74, 0x28, 0x74, 0x68, 0x72, 0x65, 0x61
        /*009d*/ 	.byte	0x64, 0x49, 0x64, 0x78, 0x2e, 0x78, 0x29, 0x20, 0x2f, 0x20, 0x33, 0x32, 0x29, 0x20, 0x25, 0x20
        /*00ad*/ 	.byte	0x34, 0x29, 0x20, 0x3d, 0x3d, 0x20, 0x28, 0x28, 0x28, 0x74, 0x6d, 0x65, 0x6d, 0x5f, 0x61, 0x64
        /*00bd*/ 	.byte	0x64, 0x72, 0x20, 0x3e, 0x3e, 0x20, 0x31, 0x36, 0x29, 0x20, 0x2f, 0x20, 0x33, 0x32, 0x29, 0x20
        /*00cd*/ 	.byte	0x25, 0x20, 0x34, 0x29, 0x00
	.type		__unnamed_1,@object
	.size		__unnamed_1,(__unnamed_2 - __unnamed_1)
__unnamed_1:
        /*00d2*/ 	.byte	0x61, 0x75, 0x74, 0x6f, 0x20, 0x63, 0x75, 0x74, 0x65, 0x3a, 0x3a, 0x61, 0x73, 0x5f, 0x70, 0x6f
        /* <DEDUP_REMOVED lines=24> */
        /*0262*/ 	.byte	0x43, 0x3c, 0x38, 0x31, 0x39, 0x32, 0x3e, 0x3e, 0x3e, 0x3e, 0x5d, 0x00
	.type		__unnamed_2,@object
	.size		__unnamed_2,(.L_2 - __unnamed_2)
__unnamed_2:
        /* <DEDUP_REMOVED lines=42> */
        /*050e*/ 	.byte	0x3e, 0x3e, 0x3e, 0x3e, 0x5d, 0x00
.L_2:


//--------------------- .nv.shared._ZN7cutlass13device_kernelINS_4gemm6kernel13GemmUniversalIN4cute5tupleIJiiiiEEENS1_10collective13CollectiveMmaINS1_35MainloopSm100TmaUmmaWarpSpecializedILi12ELi2ELi4ENS5_IJNS4_1CILi1EEESB_SB_EEEEENS5_IJNSA_ILi128EEESE_NSA_ILi64EEEEEENS_12float_e4m3_tENS5_IJSB_llEEENS_12float_e5m2_tESI_NS4_8TiledMMAINS4_8MMA_AtomIJNS4_10MMA_TraitsINS4_19SM100_MMA_F8F6F4_SSEJSH_SJ_fSE_SE_NS4_17integral_constantINS4_4UMMA5MajorELSQ_1EEESR_NSO_INSP_7ScaleInELSS_0EEEST_EEEEEENS4_6LayoutISC_NS5_IJNSA_ILi0EEESX_SX_EEEEENS5_IJNS4_10UnderscoreES10_S10_EEEEENS4_13SM90_TMA_LOADENS4_14ComposedLayoutINS4_7SwizzleILi3ELi4ELi3EEENS4_18smem_ptr_flag_bitsILi8EEENSW_INS5_IJSE_NSA_ILi8EEEEEENS5_IJSB_SE_EEEEEEEvNS4_8identityES13_S1D_vS1E_EENS_8epilogue10collective18CollectiveEpilogueINS1G_23Sm100TmaWarpSpecializedILi2ELi2ELi64ELb0ELb0EEEJSG_NS5_IJNSW_ISE_SB_EENSW_ISF_SB_EEEEESH_NS5_IJlSB_lEEESH_S1O_NS1G_6fusion15FusionCallbacksIS1K_NS1P_17LinearCombinationISH_fSH_fLNS_15FloatRoundStyleE2EEESG_S1N_JEEENS4_5SM1004TMEM4LOAD26SM100_TMEM_LOAD_32dp32b64xES13_NS14_INS15_ILi2ELi4ELi3EEES18_NSW_INS5_IJS19_SF_EEENS5_IJSF_SB_EEEEEEENS4_39AutoVectorizingCopyWithAssumedAlignmentILi128EEENS4_14SM90_TMA_STOREES23_S25_S25_EEEvvEEEEvNT_6ParamsE --------------------------
	.section	.nv.shared._ZN7cutlass13device_kernelINS_4gemm6kernel13GemmUniversalIN4cute5tupleIJiiiiEEENS1_10collective13CollectiveMmaINS1_35MainloopSm100TmaUmmaWarpSpecializedILi12ELi2ELi4ENS5_IJNS4_1CILi1EEESB_SB_EEEEENS5_IJNSA_ILi128EEESE_NSA_ILi64EEEEEENS_12float_e4m3_tENS5_IJSB_llEEENS_12float_e5m2_tESI_NS4_8TiledMMAINS4_8MMA_AtomIJNS4_10MMA_TraitsINS4_19SM100_MMA_F8F6F4_SSEJSH_SJ_fSE_SE_NS4_17integral_constantINS4_4UMMA5MajorELSQ_1EEESR_NSO_INSP_7ScaleInELSS_0EEEST_EEEEEENS4_6LayoutISC_NS5_IJNSA_ILi0EEESX_SX_EEEEENS5_IJNS4_10UnderscoreES10_S10_EEEEENS4_13SM90_TMA_LOADENS4_14ComposedLayoutINS4_7SwizzleILi3ELi4ELi3EEENS4_18smem_ptr_flag_bitsILi8EEENSW_INS5_IJSE_NSA_ILi8EEEEEENS5_IJSB_SE_EEEEEEEvNS4_8identityES13_S1D_vS1E_EENS_8epilogue10collective18CollectiveEpilogueINS1G_23Sm100TmaWarpSpecializedILi2ELi2ELi64ELb0ELb0EEEJSG_NS5_IJNSW_ISE_SB_EENSW_ISF_SB_EEEEESH_NS5_IJlSB_lEEESH_S1O_NS1G_6fusion15FusionCallbacksIS1K_NS1P_17LinearCombinationISH_fSH_fLNS_15FloatRoundStyleE2EEESG_S1N_JEEENS4_5SM1004TMEM4LOAD26SM100_TMEM_LOAD_32dp32b64xES13_NS14_INS15_ILi2ELi4ELi3EEES18_NSW_INS5_IJS19_SF_EEENS5_IJSF_SB_EEEEEEENS4_39AutoVectorizingCopyWithAssumedAlignmentILi128EEENS4_14SM90_TMA_STOREES23_S25_S25_EEEvvEEEEvNT_6ParamsE,"aw",@nobits
	.sectionflags	@""
	.align	16
	.zero		1024


//--------------------- .nv.shared.reserved.0     --------------------------
	.section	.nv.shared.reserved.0,"aw",@nobits
	.weak		__nv_reservedSMEM_offset_0_alias
	.size		__nv_reservedSMEM_offset_0_alias, 0, 64
	.other		__nv_reservedSMEM_offset_0_alias,@"STO_CUDA_RESERVED_SHARED STV_DEFAULT"
__nv_reservedSMEM_offset_0_alias:
	.zero		0
.nv.shared.reserved.0:
	.zero		64
	.weak		__nv_reservedSMEM_tcgen05_partition
	.type		__nv_reservedSMEM_tcgen05_partition,@object
	.size		__nv_reservedSMEM_tcgen05_partition,(.L_0 - __nv_reservedSMEM_tcgen05_partition)
__nv_reservedSMEM_tcgen05_partition:
	.zero		32
.L_0:


//--------------------- .nv.global                --------------------------
	.section	.nv.global,"aw",@nobits
.nv.global:
	.type		_ZN40_INTERNAL_16719495_4_k_cu_59462766_382454cute1_E,@object
	.size		_ZN40_INTERNAL_16719495_4_k_cu_59462766_382454cute1_E,(_ZN40_INTERNAL_16719495_4_k_cu_59462766_382454cuda3std3__45__cpo6cbeginE - _ZN40_INTERNAL_16719495_4_k_cu_59462766_382454cute1_E)
_ZN40_INTERNAL_16719495_4_k_cu_59462766_382454cute1_E:
	.zero		1
	.type		_ZN40_INTERNAL_16719495_4_k_cu_59462766_382454cuda3std3__45__cpo6cbeginE,@object
	.size		_ZN40_INTERNAL_16719495_4_k_cu_59462766_382454cuda3std3__45__cpo6cbeginE,(_ZN40_INTERNAL_16719495_4_k_cu_59462766_382454cuda3std3__48in_placeE - _ZN40_INTERNAL_16719495_4_k_cu_59462766_382454cuda3std3__45__cpo6cbeginE)
_ZN40_INTERNAL_16719495_4_k_cu_59462766_382454cuda3std3__45__cpo6cbeginE:
	.zero		1
	.type		_ZN40_INTERNAL_16719495_4_k_cu_59462766_382454cuda3std3__48in_placeE,@object
	.size		_ZN40_INTERNAL_16719495_4_k_cu_59462766_382454cuda3std3__48in_placeE,(_ZN40_INTERNAL_16719495_4_k_cu_59462766_382454cuda3std6ranges3__45__cpo9iter_moveE - _ZN40_INTERNAL_16719495_4_k_cu_59462766_382454cuda3std3__48in_placeE)
_ZN40_INTERNAL_16719495_4_k_cu_59462766_382454cuda3std3__48in_placeE:
	.zero		1
	.type		_ZN40_INTERNAL_16719495_4_k_cu_59462766_382454cuda3std6ranges3__45__cpo9iter_moveE,@object
	.size		_ZN40_INTERNAL_16719495_4_k_cu_59462766_382454cuda3std6ranges3__45__cpo9iter_moveE,(_ZN40_INTERNAL_16719495_4_k_cu_59462766_382454cuda3std3__45__cpo5beginE - _ZN40_INTERNAL_16719495_4_k_cu_59462766_382454cuda3std6ranges3__45__cpo9iter_moveE)
_ZN40_INTERNAL_16719495_4_k_cu_59462766_382454cuda3std6ranges3__45__cpo9iter_moveE:
	.zero		1
	.type		_ZN40_INTERNAL_16719495_4_k_cu_59462766_382454cuda3std3__45__cpo5beginE,@object
	.size		_ZN40_INTERNAL_16719495_4_k_cu_59462766_382454cuda3std3__45__cpo5beginE,(_ZN40_INTERNAL_16719495_4_k_cu_59462766_382454cuda3std3__442_GLOBAL__N__16719495_4_k_cu_59462766_382456ignoreE - _ZN40_INTERNAL_16719495_4_k_cu_59462766_382454cuda3std3__45__cpo5beginE)
_ZN40_INTERNAL_16719495_4_k_cu_59462766_382454cuda3std3__45__cpo5beginE:
	.zero		1
	.type		_ZN40_INTERNAL_16719495_4_k_cu_59462766_382454cuda3std3__442_GLOBAL__N__16719495_4_k_cu_59462766_382456ignoreE,@object
	.size		_ZN40_INTERNAL_16719495_4_k_cu_59462766_382454cuda3std3__442_GLOBAL__N__16719495_4_k_cu_59462766_382456ignoreE,(_ZN40_INTERNAL_16719495_4_k_cu_59462766_382454cute7productE - _ZN40_INTERNAL_16719495_4_k_cu_59462766_382454cuda3std3__442_GLOBAL__N__16719495_4_k_cu_59462766_382456ignoreE)
_ZN40_INTERNAL_16719495_4_k_cu_59462766_382454cuda3std3__442_GLOBAL__N__16719495_4_k_cu_59462766_382456ignoreE:
	.zero		1
	.type		_ZN40_INTERNAL_16719495_4_k_cu_59462766_382454cute7productE,@object
	.size		_ZN40_INTERNAL_16719495_4_k_cu_59462766_382454cute7productE,(_ZN40_INTERNAL_16719495_4_k_cu_59462766_382454cuda3std3__45__cpo3endE - _ZN40_INTERNAL_16719495_4_k_cu_59462766_382454cute7productE)
_ZN40_INTERNAL_16719495_4_k_cu_59462766_382454cute7productE:
	.zero		1
	.type		_ZN40_INTERNAL_16719495_4_k_cu_59462766_382454cuda3std3__45__cpo3endE,@object
	.size		_ZN40_INTERNAL_16719495_4_k_cu_59462766_382454cuda3std3__45__cpo3endE,(_ZN40_INTERNAL_16719495_4_k_cu_59462766_382454cuda3std3__419piecewise_constructE - _ZN40_INTERNAL_16719495_4_k_cu_59462766_382454cuda3std3__45__cpo3endE)
_ZN40_INTERNAL_16719495_4_k_cu_59462766_382454cuda3std3__45__cpo3endE:
	.zero		1
	.type		_ZN40_INTERNAL_16719495_4_k_cu_59462766_382454cuda3std3__419piecewise_constructE,@object
	.size		_ZN40_INTERNAL_16719495_4_k_cu_59462766_382454cuda3std3__419piecewise_constructE,(_ZN40_INTERNAL_16719495_4_k_cu_59462766_382454cuda3std3__45__cpo4cendE - _ZN40_INTERNAL_16719495_4_k_cu_59462766_382454cuda3std3__419piecewise_constructE)
_ZN40_INTERNAL_16719495_4_k_cu_59462766_382454cuda3std3__419piecewise_constructE:
	.zero		1
	.type		_ZN40_INTERNAL_16719495_4_k_cu_59462766_382454cuda3std3__45__cpo4cendE,@object
	.size		_ZN40_INTERNAL_16719495_4_k_cu_59462766_382454cuda3std3__45__cpo4cendE,(_ZN40_INTERNAL_16719495_4_k_cu_59462766_382454cuda3std6ranges3__45__cpo4swapE - _ZN40_INTERNAL_16719495_4_k_cu_59462766_382454cuda3std3__45__cpo4cendE)
_ZN40_INTERNAL_16719495_4_k_cu_59462766_382454cuda3std3__45__cpo4cendE:
	.zero		1
	.type		_ZN40_INTERNAL_16719495_4_k_cu_59462766_382454cuda3std6ranges3__45__cpo4swapE,@object
	.size		_ZN40_INTERNAL_16719495_4_k_cu_59462766_382454cuda3std6ranges3__45__cpo4swapE,(.L_10 - _ZN40_INTERNAL_16719495_4_k_cu_59462766_382454cuda3std6ranges3__45__cpo4swapE)
_ZN40_INTERNAL_16719495_4_k_cu_59462766_382454cuda3std6ranges3__45__cpo4swapE:
	.zero		1
.L_10:


//--------------------- .nv.constant0._ZN7cutlass13device_kernelINS_4gemm6kernel13GemmUniversalIN4cute5tupleIJiiiiEEENS1_10collective13CollectiveMmaINS1_35MainloopSm100TmaUmmaWarpSpecializedILi12ELi2ELi4ENS5_IJNS4_1CILi1EEESB_SB_EEEEENS5_IJNSA_ILi128EEESE_NSA_ILi64EEEEEENS_12float_e4m3_tENS5_IJSB_llEEENS_12float_e5m2_tESI_NS4_8TiledMMAINS4_8MMA_AtomIJNS4_10MMA_TraitsINS4_19SM100_MMA_F8F6F4_SSEJSH_SJ_fSE_SE_NS4_17integral_constantINS4_4UMMA5MajorELSQ_1EEESR_NSO_INSP_7ScaleInELSS_0EEEST_EEEEEENS4_6LayoutISC_NS5_IJNSA_ILi0EEESX_SX_EEEEENS5_IJNS4_10UnderscoreES10_S10_EEEEENS4_13SM90_TMA_LOADENS4_14ComposedLayoutINS4_7SwizzleILi3ELi4ELi3EEENS4_18smem_ptr_flag_bitsILi8EEENSW_INS5_IJSE_NSA_ILi8EEEEEENS5_IJSB_SE_EEEEEEEvNS4_8identityES13_S1D_vS1E_EENS_8epilogue10collective18CollectiveEpilogueINS1G_23Sm100TmaWarpSpecializedILi2ELi2ELi64ELb0ELb0EEEJSG_NS5_IJNSW_ISE_SB_EENSW_ISF_SB_EEEEESH_NS5_IJlSB_lEEESH_S1O_NS1G_6fusion15FusionCallbacksIS1K_NS1P_17LinearCombinationISH_fSH_fLNS_15FloatRoundStyleE2EEESG_S1N_JEEENS4_5SM1004TMEM4LOAD26SM100_TMEM_LOAD_32dp32b64xES13_NS14_INS15_ILi2ELi4ELi3EEES18_NSW_INS5_IJS19_SF_EEENS5_IJSF_SB_EEEEEEENS4_39AutoVectorizingCopyWithAssumedAlignmentILi128EEENS4_14SM90_TMA_STOREES23_S25_S25_EEEvvEEEEvNT_6ParamsE --------------------------
	.section	.nv.constant0._ZN7cutlass13device_kernelINS_4gemm6kernel13GemmUniversalIN4cute5tupleIJiiiiEEENS1_10collective13CollectiveMmaINS1_35MainloopSm100TmaUmmaWarpSpecializedILi12ELi2ELi4ENS5_IJNS4_1CILi1EEESB_SB_EEEEENS5_IJNSA_ILi128EEESE_NSA_ILi64EEEEEENS_12float_e4m3_tENS5_IJSB_llEEENS_12float_e5m2_tESI_NS4_8TiledMMAINS4_8MMA_AtomIJNS4_10MMA_TraitsINS4_19SM100_MMA_F8F6F4_SSEJSH_SJ_fSE_SE_NS4_17integral_constantINS4_4UMMA5MajorELSQ_1EEESR_NSO_INSP_7ScaleInELSS_0EEEST_EEEEEENS4_6LayoutISC_NS5_IJNSA_ILi0EEESX_SX_EEEEENS5_IJNS4_10UnderscoreES10_S10_EEEEENS4_13SM90_TMA_LOADENS4_14ComposedLayoutINS4_7SwizzleILi3ELi4ELi3EEENS4_18smem_ptr_flag_bitsILi8EEENSW_INS5_IJSE_NSA_ILi8EEEEEENS5_IJSB_SE_EEEEEEEvNS4_8identityES13_S1D_vS1E_EENS_8epilogue10collective18CollectiveEpilogueINS1G_23Sm100TmaWarpSpecializedILi2ELi2ELi64ELb0ELb0EEEJSG_NS5_IJNSW_ISE_SB_EENSW_ISF_SB_EEEEESH_NS5_IJlSB_lEEESH_S1O_NS1G_6fusion15FusionCallbacksIS1K_NS1P_17LinearCombinationISH_fSH_fLNS_15FloatRoundStyleE2EEESG_S1N_JEEENS4_5SM1004TMEM4LOAD26SM100_TMEM_LOAD_32dp32b64xES13_NS14_INS15_ILi2ELi4ELi3EEES18_NSW_INS5_IJS19_SF_EEENS5_IJSF_SB_EEEEEEENS4_39AutoVectorizingCopyWithAssumedAlignmentILi128EEENS4_14SM90_TMA_STOREES23_S25_S25_EEEvvEEEEvNT_6ParamsE,"a",@progbits
	.sectionflags	@""
	.align	4
.nv.constant0._ZN7cutlass13device_kernelINS_4gemm6kernel13GemmUniversalIN4cute5tupleIJiiiiEEENS1_10collective13CollectiveMmaINS1_35MainloopSm100TmaUmmaWarpSpecializedILi12ELi2ELi4ENS5_IJNS4_1CILi1EEESB_SB_EEEEENS5_IJNSA_ILi128EEESE_NSA_ILi64EEEEEENS_12float_e4m3_tENS5_IJSB_llEEENS_12float_e5m2_tESI_NS4_8TiledMMAINS4_8MMA_AtomIJNS4_10MMA_TraitsINS4_19SM100_MMA_F8F6F4_SSEJSH_SJ_fSE_SE_NS4_17integral_constantINS4_4UMMA5MajorELSQ_1EEESR_NSO_INSP_7ScaleInELSS_0EEEST_EEEEEENS4_6LayoutISC_NS5_IJNSA_ILi0EEESX_SX_EEEEENS5_IJNS4_10UnderscoreES10_S10_EEEEENS4_13SM90_TMA_LOADENS4_14ComposedLayoutINS4_7SwizzleILi3ELi4ELi3EEENS4_18smem_ptr_flag_bitsILi8EEENSW_INS5_IJSE_NSA_ILi8EEEEEENS5_IJSB_SE_EEEEEEEvNS4_8identityES13_S1D_vS1E_EENS_8epilogue10collective18CollectiveEpilogueINS1G_23Sm100TmaWarpSpecializedILi2ELi2ELi64ELb0ELb0EEEJSG_NS5_IJNSW_ISE_SB_EENSW_ISF_SB_EEEEESH_NS5_IJlSB_lEEESH_S1O_NS1G_6fusion15FusionCallbacksIS1K_NS1P_17LinearCombinationISH_fSH_fLNS_15FloatRoundStyleE2EEESG_S1N_JEEENS4_5SM1004TMEM4LOAD26SM100_TMEM_LOAD_32dp32b64xES13_NS14_INS15_ILi2ELi4ELi3EEES18_NSW_INS5_IJS19_SF_EEENS5_IJSF_SB_EEEEEEENS4_39AutoVectorizingCopyWithAssumedAlignmentILi128EEENS4_14SM90_TMA_STOREES23_S25_S25_EEEvvEEEEvNT_6ParamsE:
	.zero		2944


//--------------------- SYMBOLS --------------------------

	.type		.nv.reservedSmem.offset0,@object
	.size		.nv.reservedSmem.offset0,0x4
	.type		.nv.reservedSmem.cap,@object
	.size		.nv.reservedSmem.cap,0x4
	.type		__assertfail,@function
